//
// Generated by NVIDIA NVVM Compiler
//
// Compiler Build ID: CL-36424714
// Cuda compilation tools, release 13.0, V13.0.88
// Based on NVVM 20.0.0
//

.version 9.0
.target sm_100
.address_size 64

	// .globl	_Z26hashBasedButterflyCountingPxPiiiPyS0_S0_ii
// _ZZ26hashBasedButterflyCountingPxPiiiPyS0_S0_iiE11sharedCount has been demoted
.global .align 1 .b8 _ZN34_INTERNAL_522f2271_4_k_cu_cb5f204f4cuda3std3__45__cpo5beginE[1];
.global .align 1 .b8 _ZN34_INTERNAL_522f2271_4_k_cu_cb5f204f4cuda3std3__45__cpo3endE[1];
.global .align 1 .b8 _ZN34_INTERNAL_522f2271_4_k_cu_cb5f204f4cuda3std3__45__cpo6cbeginE[1];
.global .align 1 .b8 _ZN34_INTERNAL_522f2271_4_k_cu_cb5f204f4cuda3std3__45__cpo4cendE[1];
.global .align 1 .b8 _ZN34_INTERNAL_522f2271_4_k_cu_cb5f204f4cuda3std3__45__cpo6rbeginE[1];
.global .align 1 .b8 _ZN34_INTERNAL_522f2271_4_k_cu_cb5f204f4cuda3std3__45__cpo4rendE[1];
.global .align 1 .b8 _ZN34_INTERNAL_522f2271_4_k_cu_cb5f204f4cuda3std3__45__cpo7crbeginE[1];
.global .align 1 .b8 _ZN34_INTERNAL_522f2271_4_k_cu_cb5f204f4cuda3std3__45__cpo5crendE[1];
.global .align 1 .b8 _ZN34_INTERNAL_522f2271_4_k_cu_cb5f204f4cuda3std3__436_GLOBAL__N__522f2271_4_k_cu_cb5f204f6ignoreE[1];
.global .align 1 .b8 _ZN34_INTERNAL_522f2271_4_k_cu_cb5f204f4cuda3std3__419piecewise_constructE[1];
.global .align 1 .b8 _ZN34_INTERNAL_522f2271_4_k_cu_cb5f204f4cuda3std3__48in_placeE[1];
.global .align 1 .b8 _ZN34_INTERNAL_522f2271_4_k_cu_cb5f204f4cuda3std3__420unreachable_sentinelE[1];
.global .align 1 .b8 _ZN34_INTERNAL_522f2271_4_k_cu_cb5f204f4cuda3std3__47nulloptE[1];
.global .align 1 .b8 _ZN34_INTERNAL_522f2271_4_k_cu_cb5f204f4cuda3std3__48unexpectE[1];
.global .align 1 .b8 _ZN34_INTERNAL_522f2271_4_k_cu_cb5f204f4cuda3std6ranges3__45__cpo4swapE[1];
.global .align 1 .b8 _ZN34_INTERNAL_522f2271_4_k_cu_cb5f204f4cuda3std6ranges3__45__cpo9iter_moveE[1];
.global .align 1 .b8 _ZN34_INTERNAL_522f2271_4_k_cu_cb5f204f4cuda3std6ranges3__45__cpo5beginE[1];
.global .align 1 .b8 _ZN34_INTERNAL_522f2271_4_k_cu_cb5f204f4cuda3std6ranges3__45__cpo3endE[1];
.global .align 1 .b8 _ZN34_INTERNAL_522f2271_4_k_cu_cb5f204f4cuda3std6ranges3__45__cpo6cbeginE[1];
.global .align 1 .b8 _ZN34_INTERNAL_522f2271_4_k_cu_cb5f204f4cuda3std6ranges3__45__cpo4cendE[1];
.global .align 1 .b8 _ZN34_INTERNAL_522f2271_4_k_cu_cb5f204f4cuda3std6ranges3__45__cpo7advanceE[1];
.global .align 1 .b8 _ZN34_INTERNAL_522f2271_4_k_cu_cb5f204f4cuda3std6ranges3__45__cpo9iter_swapE[1];
.global .align 1 .b8 _ZN34_INTERNAL_522f2271_4_k_cu_cb5f204f4cuda3std6ranges3__45__cpo4nextE[1];
.global .align 1 .b8 _ZN34_INTERNAL_522f2271_4_k_cu_cb5f204f4cuda3std6ranges3__45__cpo4prevE[1];
.global .align 1 .b8 _ZN34_INTERNAL_522f2271_4_k_cu_cb5f204f4cuda3std6ranges3__45__cpo4dataE[1];
.global .align 1 .b8 _ZN34_INTERNAL_522f2271_4_k_cu_cb5f204f4cuda3std6ranges3__45__cpo5cdataE[1];
.global .align 1 .b8 _ZN34_INTERNAL_522f2271_4_k_cu_cb5f204f4cuda3std6ranges3__45__cpo4sizeE[1];
.global .align 1 .b8 _ZN34_INTERNAL_522f2271_4_k_cu_cb5f204f4cuda3std6ranges3__45__cpo5ssizeE[1];
.global .align 1 .b8 _ZN34_INTERNAL_522f2271_4_k_cu_cb5f204f4cuda3std6ranges3__45__cpo8distanceE[1];
.global .align 1 .b8 _ZN34_INTERNAL_522f2271_4_k_cu_cb5f204f6thrust24THRUST_300001_SM_1000_NS6system6detail10sequential3seqE[1];
.global .align 1 .b8 _ZN34_INTERNAL_522f2271_4_k_cu_cb5f204f6thrust24THRUST_300001_SM_1000_NS12placeholders2_1E[1];
.global .align 1 .b8 _ZN34_INTERNAL_522f2271_4_k_cu_cb5f204f6thrust24THRUST_300001_SM_1000_NS12placeholders2_2E[1];
.global .align 1 .b8 _ZN34_INTERNAL_522f2271_4_k_cu_cb5f204f6thrust24THRUST_300001_SM_1000_NS12placeholders2_3E[1];
.global .align 1 .b8 _ZN34_INTERNAL_522f2271_4_k_cu_cb5f204f6thrust24THRUST_300001_SM_1000_NS12placeholders2_4E[1];
.global .align 1 .b8 _ZN34_INTERNAL_522f2271_4_k_cu_cb5f204f6thrust24THRUST_300001_SM_1000_NS12placeholders2_5E[1];
.global .align 1 .b8 _ZN34_INTERNAL_522f2271_4_k_cu_cb5f204f6thrust24THRUST_300001_SM_1000_NS12placeholders2_6E[1];
.global .align 1 .b8 _ZN34_INTERNAL_522f2271_4_k_cu_cb5f204f6thrust24THRUST_300001_SM_1000_NS12placeholders2_7E[1];
.global .align 1 .b8 _ZN34_INTERNAL_522f2271_4_k_cu_cb5f204f6thrust24THRUST_300001_SM_1000_NS12placeholders2_8E[1];
.global .align 1 .b8 _ZN34_INTERNAL_522f2271_4_k_cu_cb5f204f6thrust24THRUST_300001_SM_1000_NS12placeholders2_9E[1];
.global .align 1 .b8 _ZN34_INTERNAL_522f2271_4_k_cu_cb5f204f6thrust24THRUST_300001_SM_1000_NS12placeholders3_10E[1];

.visible .entry _Z26hashBasedButterflyCountingPxPiiiPyS0_S0_ii(
	.param .u64 .ptr .align 1 _Z26hashBasedButterflyCountingPxPiiiPyS0_S0_ii_param_0,
	.param .u64 .ptr .align 1 _Z26hashBasedButterflyCountingPxPiiiPyS0_S0_ii_param_1,
	.param .u32 _Z26hashBasedButterflyCountingPxPiiiPyS0_S0_ii_param_2,
	.param .u32 _Z26hashBasedButterflyCountingPxPiiiPyS0_S0_ii_param_3,
	.param .u64 .ptr .align 1 _Z26hashBasedButterflyCountingPxPiiiPyS0_S0_ii_param_4,
	.param .u64 .ptr .align 1 _Z26hashBasedButterflyCountingPxPiiiPyS0_S0_ii_param_5,
	.param .u64 .ptr .align 1 _Z26hashBasedButterflyCountingPxPiiiPyS0_S0_ii_param_6,
	.param .u32 _Z26hashBasedButterflyCountingPxPiiiPyS0_S0_ii_param_7,
	.param .u32 _Z26hashBasedButterflyCountingPxPiiiPyS0_S0_ii_param_8
)
{
	.reg .pred 	%p<22>;
	.reg .b32 	%r<65>;
	.reg .b64 	%rd<87>;
	// demoted variable
	.shared .align 8 .u64 _ZZ26hashBasedButterflyCountingPxPiiiPyS0_S0_iiE11sharedCount;
	ld.param.u64 	%rd36, [_Z26hashBasedButterflyCountingPxPiiiPyS0_S0_ii_param_0];
	ld.param.u64 	%rd37, [_Z26hashBasedButterflyCountingPxPiiiPyS0_S0_ii_param_1];
	ld.param.u32 	%r37, [_Z26hashBasedButterflyCountingPxPiiiPyS0_S0_ii_param_2];
	ld.param.u32 	%r38, [_Z26hashBasedButterflyCountingPxPiiiPyS0_S0_ii_param_3];
	ld.param.u64 	%rd38, [_Z26hashBasedButterflyCountingPxPiiiPyS0_S0_ii_param_6];
	ld.param.u32 	%r39, [_Z26hashBasedButterflyCountingPxPiiiPyS0_S0_ii_param_7];
	ld.param.u32 	%r40, [_Z26hashBasedButterflyCountingPxPiiiPyS0_S0_ii_param_8];
	cvta.to.global.u64 	%rd1, %rd38;
	cvta.to.global.u64 	%rd2, %rd37;
	cvta.to.global.u64 	%rd3, %rd36;
	mov.u32 	%r1, %tid.x;
	setp.ne.s32 	%p1, %r1, 0;
	@%p1 bra 	$L__BB0_2;
	mov.b64 	%rd39, 0;
	st.shared.u64 	[_ZZ26hashBasedButterflyCountingPxPiiiPyS0_S0_iiE11sharedCount], %rd39;
$L__BB0_2:
	mov.u32 	%r2, %ctaid.x;
	add.s32 	%r3, %r38, %r37;
	mul.lo.s32 	%r4, %r3, %r2;
	add.s32 	%r5, %r4, %r1;
	add.s32 	%r6, %r4, %r3;
	setp.ge.u32 	%p2, %r5, %r6;
	@%p2 bra 	$L__BB0_5;
	mov.u32 	%r7, %ntid.x;
	mov.u32 	%r58, %r5;
$L__BB0_4:
	mul.wide.s32 	%rd40, %r58, 4;
	add.s64 	%rd41, %rd1, %rd40;
	mov.b32 	%r41, 0;
	st.global.u32 	[%rd41], %r41;
	add.s32 	%r58, %r58, %r7;
	setp.lt.u32 	%p3, %r58, %r6;
	@%p3 bra 	$L__BB0_4;
$L__BB0_5:
	bar.sync 	0;
	add.s32 	%r59, %r39, %r2;
	setp.ge.s32 	%p4, %r59, %r40;
	mov.b64 	%rd81, 0;
	@%p4 bra 	$L__BB0_27;
	and.b32  	%r11, %r1, 31;
	or.b32  	%r12, %r11, -32;
	mov.u32 	%r13, %ntid.x;
	mov.b64 	%rd81, 0;
	mov.u32 	%r14, %nctaid.x;
$L__BB0_7:
	mul.wide.s32 	%rd44, %r59, 8;
	add.s64 	%rd5, %rd3, %rd44;
	ld.global.u64 	%rd45, [%rd5+8];
	ld.global.u64 	%rd73, [%rd5];
	cvt.u32.u64 	%r42, %rd73;
	cvt.u32.u64 	%r43, %rd45;
	sub.s32 	%r16, %r43, %r42;
	shr.u32 	%r44, %r1, 5;
	add.s32 	%r45, %r44, %r43;
	add.s32 	%r60, %r45, -32;
	cvt.s64.s32 	%rd74, %r60;
	setp.gt.s64 	%p5, %rd73, %rd74;
	@%p5 bra 	$L__BB0_15;
$L__BB0_8:
	shl.b64 	%rd46, %rd74, 2;
	add.s64 	%rd47, %rd2, %rd46;
	ld.global.u32 	%r19, [%rd47];
	setp.le.s32 	%p6, %r19, %r59;
	@%p6 bra 	$L__BB0_15;
	mul.wide.s32 	%rd48, %r19, 8;
	add.s64 	%rd11, %rd3, %rd48;
	ld.global.u32 	%r20, [%rd11+8];
	add.s32 	%r46, %r12, %r20;
	cvt.s64.s32 	%rd76, %r46;
	ld.global.u64 	%rd49, [%rd11];
	setp.gt.s64 	%p7, %rd49, %rd76;
	@%p7 bra 	$L__BB0_14;
	add.s32 	%r61, %r11, %r20;
$L__BB0_11:
	shl.b64 	%rd50, %rd76, 2;
	add.s64 	%rd51, %rd2, %rd50;
	ld.global.u32 	%r23, [%rd51];
	setp.le.s32 	%p8, %r23, %r59;
	@%p8 bra 	$L__BB0_13;
	add.s32 	%r47, %r23, %r4;
	mul.wide.u32 	%rd52, %r47, 4;
	add.s64 	%rd53, %rd1, %rd52;
	atom.global.add.u32 	%r48, [%rd53], 1;
	cvt.s64.s32 	%rd54, %r48;
	add.s64 	%rd81, %rd81, %rd54;
	add.s32 	%r49, %r61, -64;
	cvt.s64.s32 	%rd76, %r49;
	ld.global.u64 	%rd55, [%rd11];
	setp.le.s64 	%p9, %rd55, %rd76;
	add.s32 	%r61, %r61, -32;
	@%p9 bra 	$L__BB0_11;
$L__BB0_13:
	ld.global.u64 	%rd73, [%rd5];
$L__BB0_14:
	add.s32 	%r60, %r60, -32;
	cvt.s64.s32 	%rd74, %r60;
	setp.le.s64 	%p10, %rd73, %rd74;
	@%p10 bra 	$L__BB0_8;
$L__BB0_15:
	bar.sync 	0;
	mul.lo.s32 	%r50, %r16, %r16;
	setp.le.s32 	%p11, %r50, %r3;
	@%p11 bra 	$L__BB0_19;
	setp.ge.s32 	%p18, %r5, %r6;
	@%p18 bra 	$L__BB0_26;
	mov.u32 	%r62, %r5;
$L__BB0_18:
	mul.wide.s32 	%rd65, %r62, 4;
	add.s64 	%rd66, %rd1, %rd65;
	mov.b32 	%r57, 0;
	st.global.u32 	[%rd66], %r57;
	add.s32 	%r62, %r62, %r13;
	setp.lt.s32 	%p19, %r62, %r6;
	@%p19 bra 	$L__BB0_18;
	bra.uni 	$L__BB0_26;
$L__BB0_19:
	ld.global.u32 	%r51, [%rd5+8];
	shr.u32 	%r52, %r1, 5;
	add.s32 	%r53, %r52, %r51;
	add.s32 	%r63, %r53, -32;
	cvt.s64.s32 	%rd83, %r63;
	ld.global.u64 	%rd82, [%rd5];
	setp.gt.s64 	%p12, %rd82, %rd83;
	@%p12 bra 	$L__BB0_26;
$L__BB0_20:
	shl.b64 	%rd56, %rd83, 2;
	add.s64 	%rd57, %rd2, %rd56;
	ld.global.u32 	%r30, [%rd57];
	setp.le.s32 	%p13, %r30, %r59;
	@%p13 bra 	$L__BB0_26;
	mul.wide.s32 	%rd58, %r30, 8;
	add.s64 	%rd27, %rd3, %rd58;
	ld.global.u32 	%r54, [%rd27+8];
	add.s32 	%r64, %r12, %r54;
	cvt.s64.s32 	%rd84, %r64;
	ld.global.u64 	%rd59, [%rd27];
	setp.gt.s64 	%p14, %rd59, %rd84;
	@%p14 bra 	$L__BB0_25;
$L__BB0_22:
	shl.b64 	%rd60, %rd84, 2;
	add.s64 	%rd61, %rd2, %rd60;
	ld.global.u32 	%r33, [%rd61];
	setp.le.s32 	%p15, %r33, %r59;
	@%p15 bra 	$L__BB0_24;
	add.s32 	%r55, %r33, %r4;
	mul.wide.u32 	%rd62, %r55, 4;
	add.s64 	%rd63, %rd1, %rd62;
	mov.b32 	%r56, 0;
	st.global.u32 	[%rd63], %r56;
	add.s32 	%r64, %r64, -32;
	cvt.s64.s32 	%rd84, %r64;
	ld.global.u64 	%rd64, [%rd27];
	setp.le.s64 	%p16, %rd64, %rd84;
	@%p16 bra 	$L__BB0_22;
$L__BB0_24:
	ld.global.u64 	%rd82, [%rd5];
$L__BB0_25:
	add.s32 	%r63, %r63, -32;
	cvt.s64.s32 	%rd83, %r63;
	setp.le.s64 	%p17, %rd82, %rd83;
	@%p17 bra 	$L__BB0_20;
$L__BB0_26:
	bar.sync 	0;
	add.s32 	%r59, %r59, %r14;
	setp.lt.s32 	%p20, %r59, %r40;
	@%p20 bra 	$L__BB0_7;
$L__BB0_27:
	setp.ne.s32 	%p21, %r1, 0;
	atom.shared.add.u64 	%rd67, [_ZZ26hashBasedButterflyCountingPxPiiiPyS0_S0_iiE11sharedCount], %rd81;
	bar.sync 	0;
	@%p21 bra 	$L__BB0_29;
	ld.param.u64 	%rd71, [_Z26hashBasedButterflyCountingPxPiiiPyS0_S0_ii_param_4];
	ld.shared.u64 	%rd68, [_ZZ26hashBasedButterflyCountingPxPiiiPyS0_S0_iiE11sharedCount];
	cvta.to.global.u64 	%rd69, %rd71;
	atom.global.add.u64 	%rd70, [%rd69], %rd68;
$L__BB0_29:
	ret;

}
	// .globl	_ZN3cub18CUB_300001_SM_10006detail11EmptyKernelIvEEvv
.visible .entry _ZN3cub18CUB_300001_SM_10006detail11EmptyKernelIvEEvv()
{


	ret;

}


// ===== COMPILED SASS (sm_100) =====

	.target	sm_100

	.elftype	@"ET_EXEC"


//--------------------- .note.nv.tkinfo           --------------------------
	.section	.note.nv.tkinfo,"",@"SHT_NOTE"
	.sectionflags	@"SHF_NOTE_NV_TKINFO"
	.tkinfo
        /*0018*/ 	.word	0x00000002
        /*0030*/ 	.string	""
        /*0030*/ 	.string	"ptxas"
        /*0030*/ 	.string	"Cuda compilation tools, release 13.0, V13.0.88"
        /*0030*/ 	.string	"Build cuda_13.0.r13.0/compiler.36424714_0"
        /*0030*/ 	.string	"-arch sm_100 -m 64 "



//--------------------- .note.nv.cuinfo           --------------------------
	.section	.note.nv.cuinfo,"",@"SHT_NOTE"
	.sectionflags	@"SHF_NOTE_NV_CUINFO"
        /*0018*/ 	.short	0x0002
        /*001a*/ 	.short	0x0064
        /*001c*/ 	.short	0x0082
	.zero		2


//--------------------- .nv.info                  --------------------------
	.section	.nv.info,"",@"SHT_CUDA_INFO"
	.align	4


	//----- nvinfo : EIATTR_REGCOUNT
	.align		4
        /*0000*/ 	.byte	0x04, 0x2f
        /*0002*/ 	.short	(.L_41 - .L_40)
	.align		4
.L_40:
        /*0004*/ 	.word	index@(_Z26hashBasedButterflyCountingPxPiiiPyS0_S0_ii)
        /*0008*/ 	.word	0x0000001c


	//----- nvinfo : EIATTR_FRAME_SIZE
	.align		4
.L_41:
        /*000c*/ 	.byte	0x04, 0x11
        /*000e*/ 	.short	(.L_43 - .L_42)
	.align		4
.L_42:
        /*0010*/ 	.word	index@(_Z26hashBasedButterflyCountingPxPiiiPyS0_S0_ii)
        /*0014*/ 	.word	0x00000000


	//----- nvinfo : EIATTR_REGCOUNT
	.align		4
.L_43:
        /*0018*/ 	.byte	0x04, 0x2f
        /*001a*/ 	.short	(.L_45 - .L_44)
	.align		4
.L_44:
        /*001c*/ 	.word	index@(_ZN3cub18CUB_300001_SM_10006detail11EmptyKernelIvEEvv)
        /*0020*/ 	.word	0x00000004


	//----- nvinfo : EIATTR_FRAME_SIZE
	.align		4
.L_45:
        /*0024*/ 	.byte	0x04, 0x11
        /*0026*/ 	.short	(.L_47 - .L_46)
	.align		4
.L_46:
        /*0028*/ 	.word	index@(_ZN3cub18CUB_300001_SM_10006detail11EmptyKernelIvEEvv)
        /*002c*/ 	.word	0x00000000


	//----- nvinfo : EIATTR_MIN_STACK_SIZE
	.align		4
.L_47:
        /*0030*/ 	.byte	0x04, 0x12
        /*0032*/ 	.short	(.L_49 - .L_48)
	.align		4
.L_48:
        /*0034*/ 	.word	index@(_ZN3cub18CUB_300001_SM_10006detail11EmptyKernelIvEEvv)
        /*0038*/ 	.word	0x00000000


	//----- nvinfo : EIATTR_MIN_STACK_SIZE
	.align		4
.L_49:
        /*003c*/ 	.byte	0x04, 0x12
        /*003e*/ 	.short	(.L_51 - .L_50)
	.align		4
.L_50:
        /*0040*/ 	.word	index@(_Z26hashBasedButterflyCountingPxPiiiPyS0_S0_ii)
        /*0044*/ 	.word	0x00000000
.L_51:


//--------------------- .nv.compat                --------------------------
	.section	.nv.compat,"",@"SHT_CUDA_COMPAT_INFO"
	.align	4
        /*0000*/ 	.byte	0x02, 0x09, 0x00, 0x00, 0x02, 0x02, 0x01, 0x00, 0x02, 0x05, 0x05, 0x00, 0x03, 0x07, 0x01, 0x01
        /*0010*/ 	.byte	0x02, 0x03, 0x00, 0x00, 0x02, 0x06, 0x01, 0x00, 0x04, 0x0b, 0x08, 0x00, 0x09, 0x00, 0x00, 0x00
        /*0020*/ 	.byte	0x00, 0x00, 0x00, 0x00


//--------------------- .nv.info._ZN3cub18CUB_300001_SM_10006detail11EmptyKernelIvEEvv --------------------------
	.section	.nv.info._ZN3cub18CUB_300001_SM_10006detail11EmptyKernelIvEEvv,"",@"SHT_CUDA_INFO"
	.sectionflags	@""
	.align	4


	//----- nvinfo : EIATTR_CUDA_API_VERSION
	.align		4
        /*0000*/ 	.byte	0x04, 0x37
        /*0002*/ 	.short	(.L_53 - .L_52)
.L_52:
        /*0004*/ 	.word	0x00000082


	//----- nvinfo : EIATTR_SPARSE_MMA_MASK
	.align		4
.L_53:
        /*0008*/ 	.byte	0x03, 0x50
        /*000a*/ 	.short	0x0000


	//----- nvinfo : EIATTR_MAXREG_COUNT
	.align		4
        /*000c*/ 	.byte	0x03, 0x1b
        /*000e*/ 	.short	0x00ff


	//----- nvinfo : EIATTR_MERCURY_ISA_VERSION
	.align		4
        /*0010*/ 	.byte	0x03, 0x5f
        /*0012*/ 	.short	0x0101


	//----- nvinfo : EIATTR_VRC_CTA_INIT_COUNT
	.align		4
        /*0014*/ 	.byte	0x02, 0x4a
	.zero		1
	.zero		1


	//----- nvinfo : EIATTR_EXIT_INSTR_OFFSETS
	.align		4
        /*0018*/ 	.byte	0x04, 0x1c
        /*001a*/ 	.short	(.L_55 - .L_54)


	//   ....[0]....
.L_54:
        /*001c*/ 	.word	0x00000010


	//----- nvinfo : EIATTR_SW_WAR
	.align		4
.L_55:
        /*0020*/ 	.byte	0x04, 0x36
        /*0022*/ 	.short	(.L_57 - .L_56)
.L_56:
        /*0024*/ 	.word	0x00000008
.L_57:


//--------------------- .nv.info._Z26hashBasedButterflyCountingPxPiiiPyS0_S0_ii --------------------------
	.section	.nv.info._Z26hashBasedButterflyCountingPxPiiiPyS0_S0_ii,"",@"SHT_CUDA_INFO"
	.sectionflags	@""
	.align	4


	//----- nvinfo : EIATTR_CUDA_API_VERSION
	.align		4
        /*0000*/ 	.byte	0x04, 0x37
        /*0002*/ 	.short	(.L_59 - .L_58)
.L_58:
        /*0004*/ 	.word	0x00000082


	//----- nvinfo : EIATTR_KPARAM_INFO
	.align		4
.L_59:
        /*0008*/ 	.byte	0x04, 0x17
        /*000a*/ 	.short	(.L_61 - .L_60)
.L_60:
        /*000c*/ 	.word	0x00000000
        /*0010*/ 	.short	0x0008
        /*0012*/ 	.short	0x0034
        /*0014*/ 	.byte	0x00, 0xf0, 0x11, 0x00


	//----- nvinfo : EIATTR_KPARAM_INFO
	.align		4
.L_61:
        /*0018*/ 	.byte	0x04, 0x17
        /*001a*/ 	.short	(.L_63 - .L_62)
.L_62:
        /*001c*/ 	.word	0x00000000
        /*0020*/ 	.short	0x0007
        /*0022*/ 	.short	0x0030
        /*0024*/ 	.byte	0x00, 0xf0, 0x11, 0x00


	//----- nvinfo : EIATTR_KPARAM_INFO
	.align		4
.L_63:
        /*0028*/ 	.byte	0x04, 0x17
        /*002a*/ 	.short	(.L_65 - .L_64)
.L_64:
        /*002c*/ 	.word	0x00000000
        /*0030*/ 	.short	0x0006
        /*0032*/ 	.short	0x0028
        /*0034*/ 	.byte	0x00, 0xf5, 0x21, 0x00


	//----- nvinfo : EIATTR_KPARAM_INFO
	.align		4
.L_65:
        /*0038*/ 	.byte	0x04, 0x17
        /*003a*/ 	.short	(.L_67 - .L_66)
.L_66:
        /*003c*/ 	.word	0x00000000
        /*0040*/ 	.short	0x0005
        /*0042*/ 	.short	0x0020
        /*0044*/ 	.byte	0x00, 0xf5, 0x21, 0x00


	//----- nvinfo : EIATTR_KPARAM_INFO
	.align		4
.L_67:
        /*0048*/ 	.byte	0x04, 0x17
        /*004a*/ 	.short	(.L_69 - .L_68)
.L_68:
        /*004c*/ 	.word	0x00000000
        /*0050*/ 	.short	0x0004
        /*0052*/ 	.short	0x0018
        /*0054*/ 	.byte	0x00, 0xf5, 0x21, 0x00


	//----- nvinfo : EIATTR_KPARAM_INFO
	.align		4
.L_69:
        /*0058*/ 	.byte	0x04, 0x17
        /*005a*/ 	.short	(.L_71 - .L_70)
.L_70:
        /*005c*/ 	.word	0x00000000
        /*0060*/ 	.short	0x0003
        /*0062*/ 	.short	0x0014
        /*0064*/ 	.byte	0x00, 0xf0, 0x11, 0x00


	//----- nvinfo : EIATTR_KPARAM_INFO
	.align		4
.L_71:
        /*0068*/ 	.byte	0x04, 0x17
        /*006a*/ 	.short	(.L_73 - .L_72)
.L_72:
        /*006c*/ 	.word	0x00000000
        /*0070*/ 	.short	0x0002
        /*0072*/ 	.short	0x0010
        /*0074*/ 	.byte	0x00, 0xf0, 0x11, 0x00


	//----- nvinfo : EIATTR_KPARAM_INFO
	.align		4
.L_73:
        /*0078*/ 	.byte	0x04, 0x17
        /*007a*/ 	.short	(.L_75 - .L_74)
.L_74:
        /*007c*/ 	.word	0x00000000
        /*0080*/ 	.short	0x0001
        /*0082*/ 	.short	0x0008
        /*0084*/ 	.byte	0x00, 0xf5, 0x21, 0x00


	//----- nvinfo : EIATTR_KPARAM_INFO
	.align		4
.L_75:
        /*0088*/ 	.byte	0x04, 0x17
        /*008a*/ 	.short	(.L_77 - .L_76)
.L_76:
        /*008c*/ 	.word	0x00000000
        /*0090*/ 	.short	0x0000
        /*0092*/ 	.short	0x0000
        /*0094*/ 	.byte	0x00, 0xf5, 0x21, 0x00


	//----- nvinfo : EIATTR_SPARSE_MMA_MASK
	.align		4
.L_77:
        /*0098*/ 	.byte	0x03, 0x50
        /*009a*/ 	.short	0x0000


	//----- nvinfo : EIATTR_MAXREG_COUNT
	.align		4
        /*009c*/ 	.byte	0x03, 0x1b
        /*009e*/ 	.short	0x00ff


	//----- nvinfo : EIATTR_NUM_BARRIERS
	.align		4
        /*00a0*/ 	.byte	0x02, 0x4c
        /*00a2*/ 	.byte	0x01
	.zero		1


	//----- nvinfo : EIATTR_MERCURY_ISA_VERSION
	.align		4
        /*00a4*/ 	.byte	0x03, 0x5f
        /*00a6*/ 	.short	0x0101


	//----- nvinfo : EIATTR_VRC_CTA_INIT_COUNT
	.align		4
        /*00a8*/ 	.byte	0x02, 0x4a
	.zero		1
	.zero		1


	//----- nvinfo : EIATTR_EXIT_INSTR_OFFSETS
	.align		4
        /*00ac*/ 	.byte	0x04, 0x1c
        /*00ae*/ 	.short	(.L_79 - .L_78)


	//   ....[0]....
.L_78:
        /*00b0*/ 	.word	0x00000c20


	//   ....[1]....
        /*00b4*/ 	.word	0x00000c60


	//----- nvinfo : EIATTR_CRS_STACK_SIZE
	.align		4
.L_79:
        /*00b8*/ 	.byte	0x04, 0x1e
        /*00ba*/ 	.short	(.L_81 - .L_80)
.L_80:
        /*00bc*/ 	.word	0x00000000


	//----- nvinfo : EIATTR_CBANK_PARAM_SIZE
	.align		4
.L_81:
        /*00c0*/ 	.byte	0x03, 0x19
        /*00c2*/ 	.short	0x0038


	//----- nvinfo : EIATTR_PARAM_CBANK
	.align		4
        /*00c4*/ 	.byte	0x04, 0x0a
        /*00c6*/ 	.short	(.L_83 - .L_82)
	.align		4
.L_82:
        /*00c8*/ 	.word	index@(.nv.constant0._Z26hashBasedButterflyCountingPxPiiiPyS0_S0_ii)
        /*00cc*/ 	.short	0x0380
        /*00ce*/ 	.short	0x0038


	//----- nvinfo : EIATTR_SW_WAR
	.align		4
.L_83:
        /*00d0*/ 	.byte	0x04, 0x36
        /*00d2*/ 	.short	(.L_85 - .L_84)
.L_84:
        /*00d4*/ 	.word	0x00000008
.L_85:


//--------------------- .nv.callgraph             --------------------------
	.section	.nv.callgraph,"",@"SHT_CUDA_CALLGRAPH"
	.align	4
	.sectionentsize	8
	.align		4
        /*0000*/ 	.word	0x00000000
	.align		4
        /*0004*/ 	.word	0xffffffff
	.align		4
        /*0008*/ 	.word	0x00000000
	.align		4
        /*000c*/ 	.word	0xfffffffe
	.align		4
        /*0010*/ 	.word	0x00000000
	.align		4
        /*0014*/ 	.word	0xfffffffd
	.align		4
        /*0018*/ 	.word	0x00000000
	.align		4
        /*001c*/ 	.word	0xfffffffc


//--------------------- .nv.constant4             --------------------------
	.section	.nv.constant4,"a",@progbits
	.align	8
	.align		8
.nv.constant4:
        /*0000*/ 	.dword	_ZN34_INTERNAL_522f2271_4_k_cu_cb5f204f4cuda3std3__45__cpo5beginE
	.align		8
        /*0008*/ 	.dword	_ZN34_INTERNAL_522f2271_4_k_cu_cb5f204f4cuda3std3__45__cpo3endE
	.align		8
        /*0010*/ 	.dword	_ZN34_INTERNAL_522f2271_4_k_cu_cb5f204f4cuda3std3__45__cpo6cbeginE
	.align		8
        /*0018*/ 	.dword	_ZN34_INTERNAL_522f2271_4_k_cu_cb5f204f4cuda3std3__45__cpo4cendE
	.align		8
        /*0020*/ 	.dword	_ZN34_INTERNAL_522f2271_4_k_cu_cb5f204f4cuda3std3__45__cpo6rbeginE
	.align		8
        /*0028*/ 	.dword	_ZN34_INTERNAL_522f2271_4_k_cu_cb5f204f4cuda3std3__45__cpo4rendE
	.align		8
        /*0030*/ 	.dword	_ZN34_INTERNAL_522f2271_4_k_cu_cb5f204f4cuda3std3__45__cpo7crbeginE
	.align		8
        /*0038*/ 	.dword	_ZN34_INTERNAL_522f2271_4_k_cu_cb5f204f4cuda3std3__45__cpo5crendE
	.align		8
        /*0040*/ 	.dword	_ZN34_INTERNAL_522f2271_4_k_cu_cb5f204f4cuda3std3__436_GLOBAL__N__522f2271_4_k_cu_cb5f204f6ignoreE
	.align		8
        /*0048*/ 	.dword	_ZN34_INTERNAL_522f2271_4_k_cu_cb5f204f4cuda3std3__419piecewise_constructE
	.align		8
        /*0050*/ 	.dword	_ZN34_INTERNAL_522f2271_4_k_cu_cb5f204f4cuda3std3__48in_placeE
	.align		8
        /*0058*/ 	.dword	_ZN34_INTERNAL_522f2271_4_k_cu_cb5f204f4cuda3std3__420unreachable_sentinelE
	.align		8
        /*0060*/ 	.dword	_ZN34_INTERNAL_522f2271_4_k_cu_cb5f204f4cuda3std3__47nulloptE
	.align		8
        /*0068*/ 	.dword	_ZN34_INTERNAL_522f2271_4_k_cu_cb5f204f4cuda3std3__48unexpectE
	.align		8
        /*0070*/ 	.dword	_ZN34_INTERNAL_522f2271_4_k_cu_cb5f204f4cuda3std6ranges3__45__cpo4swapE
	.align		8
        /*0078*/ 	.dword	_ZN34_INTERNAL_522f2271_4_k_cu_cb5f204f4cuda3std6ranges3__45__cpo9iter_moveE
	.align		8
        /*0080*/ 	.dword	_ZN34_INTERNAL_522f2271_4_k_cu_cb5f204f4cuda3std6ranges3__45__cpo5beginE
	.align		8
        /*0088*/ 	.dword	_ZN34_INTERNAL_522f2271_4_k_cu_cb5f204f4cuda3std6ranges3__45__cpo3endE
	.align		8
        /*0090*/ 	.dword	_ZN34_INTERNAL_522f2271_4_k_cu_cb5f204f4cuda3std6ranges3__45__cpo6cbeginE
	.align		8
        /*0098*/ 	.dword	_ZN34_INTERNAL_522f2271_4_k_cu_cb5f204f4cuda3std6ranges3__45__cpo4cendE
	.align		8
        /*00a0*/ 	.dword	_ZN34_INTERNAL_522f2271_4_k_cu_cb5f204f4cuda3std6ranges3__45__cpo7advanceE
	.align		8
        /*00a8*/ 	.dword	_ZN34_INTERNAL_522f2271_4_k_cu_cb5f204f4cuda3std6ranges3__45__cpo9iter_swapE
	.align		8
        /*00b0*/ 	.dword	_ZN34_INTERNAL_522f2271_4_k_cu_cb5f204f4cuda3std6ranges3__45__cpo4nextE
	.align		8
        /*00b8*/ 	.dword	_ZN34_INTERNAL_522f2271_4_k_cu_cb5f204f4cuda3std6ranges3__45__cpo4prevE
	.align		8
        /*00c0*/ 	.dword	_ZN34_INTERNAL_522f2271_4_k_cu_cb5f204f4cuda3std6ranges3__45__cpo4dataE
	.align		8
        /*00c8*/ 	.dword	_ZN34_INTERNAL_522f2271_4_k_cu_cb5f204f4cuda3std6ranges3__45__cpo5cdataE
	.align		8
        /*00d0*/ 	.dword	_ZN34_INTERNAL_522f2271_4_k_cu_cb5f204f4cuda3std6ranges3__45__cpo4sizeE
	.align		8
        /*00d8*/ 	.dword	_ZN34_INTERNAL_522f2271_4_k_cu_cb5f204f4cuda3std6ranges3__45__cpo5ssizeE
	.align		8
        /*00e0*/ 	.dword	_ZN34_INTERNAL_522f2271_4_k_cu_cb5f204f4cuda3std6ranges3__45__cpo8distanceE
	.align		8
        /*00e8*/ 	.dword	_ZN34_INTERNAL_522f2271_4_k_cu_cb5f204f6thrust24THRUST_300001_SM_1000_NS6system6detail10sequential3seqE
	.align		8
        /*00f0*/ 	.dword	_ZN34_INTERNAL_522f2271_4_k_cu_cb5f204f6thrust24THRUST_300001_SM_1000_NS12placeholders2_1E
	.align		8
        /*00f8*/ 	.dword	_ZN34_INTERNAL_522f2271_4_k_cu_cb5f204f6thrust24THRUST_300001_SM_1000_NS12placeholders2_2E
	.align		8
        /*0100*/ 	.dword	_ZN34_INTERNAL_522f2271_4_k_cu_cb5f204f6thrust24THRUST_300001_SM_1000_NS12placeholders2_3E
	.align		8
        /*0108*/ 	.dword	_ZN34_INTERNAL_522f2271_4_k_cu_cb5f204f6thrust24THRUST_300001_SM_1000_NS12placeholders2_4E
	.align		8
        /*0110*/ 	.dword	_ZN34_INTERNAL_522f2271_4_k_cu_cb5f204f6thrust24THRUST_300001_SM_1000_NS12placeholders2_5E
	.align		8
        /*0118*/ 	.dword	_ZN34_INTERNAL_522f2271_4_k_cu_cb5f204f6thrust24THRUST_300001_SM_1000_NS12placeholders2_6E
	.align		8
        /*0120*/ 	.dword	_ZN34_INTERNAL_522f2271_4_k_cu_cb5f204f6thrust24THRUST_300001_SM_1000_NS12placeholders2_7E
	.align		8
        /*0128*/ 	.dword	_ZN34_INTERNAL_522f2271_4_k_cu_cb5f204f6thrust24THRUST_300001_SM_1000_NS12placeholders2_8E
	.align		8
        /*0130*/ 	.dword	_ZN34_INTERNAL_522f2271_4_k_cu_cb5f204f6thrust24THRUST_300001_SM_1000_NS12placeholders2_9E
	.align		8
        /*0138*/ 	.dword	_ZN34_INTERNAL_522f2271_4_k_cu_cb5f204f6thrust24THRUST_300001_SM_1000_NS12placeholders3_10E


//--------------------- .text._ZN3cub18CUB_300001_SM_10006detail11EmptyKernelIvEEvv --------------------------
	.section	.text._ZN3cub18CUB_300001_SM_10006detail11EmptyKernelIvEEvv,"ax",@progbits
	.align	128
        .global         _ZN3cub18CUB_300001_SM_10006detail11EmptyKernelIvEEvv
        .type           _ZN3cub18CUB_300001_SM_10006detail11EmptyKernelIvEEvv,@function
        .size           _ZN3cub18CUB_300001_SM_10006detail11EmptyKernelIvEEvv,(.L_x_29 - _ZN3cub18CUB_300001_SM_10006detail11EmptyKernelIvEEvv)
        .other          _ZN3cub18CUB_300001_SM_10006detail11EmptyKernelIvEEvv,@"STO_CUDA_ENTRY STV_DEFAULT"
_ZN3cub18CUB_300001_SM_10006detail11EmptyKernelIvEEvv:
.text._ZN3cub18CUB_300001_SM_10006detail11EmptyKernelIvEEvv:
[----:B------:R-:W-:Y:S01]  /*0000*/  LDC R1, c[0x0][0x37c] ;  /* 0x0000df00ff017b82 */ /* 0x000fe20000000800 */
[----:B------:R-:W-:Y:S05]  /*0010*/  EXIT ;  /* 0x000000000000794d */ /* 0x000fea0003800000 */
.L_x_0:
[----:B------:R-:W-:-:S00]  /*0020*/  BRA `(.L_x_0) ;  /* 0xfffffffc00fc7947 */ /* 0x000fc0000383ffff */
[----:B------:R-:W-:-:S00]  /*0030*/  NOP ;  /* 0x0000000000007918 */ /* 0x000fc00000000000 */
        /* <DEDUP_REMOVED lines=12> */
.L_x_29:


//--------------------- .text._Z26hashBasedButterflyCountingPxPiiiPyS0_S0_ii --------------------------
	.section	.text._Z26hashBasedButterflyCountingPxPiiiPyS0_S0_ii,"ax",@progbits
	.align	128
        .global         _Z26hashBasedButterflyCountingPxPiiiPyS0_S0_ii
        .type           _Z26hashBasedButterflyCountingPxPiiiPyS0_S0_ii,@function
        .size           _Z26hashBasedButterflyCountingPxPiiiPyS0_S0_ii,(.L_x_30 - _Z26hashBasedButterflyCountingPxPiiiPyS0_S0_ii)
        .other          _Z26hashBasedButterflyCountingPxPiiiPyS0_S0_ii,@"STO_CUDA_ENTRY STV_DEFAULT"
_Z26hashBasedButterflyCountingPxPiiiPyS0_S0_ii:
.text._Z26hashBasedButterflyCountingPxPiiiPyS0_S0_ii:
[----:B------:R-:W-:Y:S01]  /*0000*/  LDC R1, c[0x0][0x37c] ;  /* 0x0000df00ff017b82 */ /* 0x000fe20000000800 */
[----:B------:R-:W0:Y:S07]  /*0010*/  S2R R0, SR_TID.X ;  /* 0x0000000000007919 */ /* 0x000e2e0000002100 */
[----:B------:R-:W1:Y:S01]  /*0020*/  S2UR UR5, SR_CTAID.X ;  /* 0x00000000000579c3 */ /* 0x000e620000002500 */
[----:B------:R-:W2:Y:S01]  /*0030*/  LDCU.64 UR6, c[0x0][0x390] ;  /* 0x00007200ff0677ac */ /* 0x000ea20008000a00 */
[----:B------:R-:W-:Y:S01]  /*0040*/  BSSY.RECONVERGENT B0, `(.L_x_1) ;  /* 0x0000013000007945 */ /* 0x000fe20003800200 */
[----:B------:R-:W3:Y:S01]  /*0050*/  LDCU.64 UR10, c[0x0][0x358] ;  /* 0x00006b00ff0a77ac */ /* 0x000ee20008000a00 */
[----:B--2---:R-:W-:-:S04]  /*0060*/  UIADD3 UR4, UPT, UPT, UR7, UR6, URZ ;  /* 0x0000000607047290 */ /* 0x004fc8000fffe0ff */
[----:B-1----:R-:W-:-:S04]  /*0070*/  UIMAD UR8, UR4, UR5, URZ ;  /* 0x00000005040872a4 */ /* 0x002fc8000f8e02ff */
[----:B------:R-:W-:Y:S01]  /*0080*/  UIADD3 UR9, UPT, UPT, UR4, UR8, URZ ;  /* 0x0000000804097290 */ /* 0x000fe2000fffe0ff */
[C---:B0-----:R-:W-:Y:S01]  /*0090*/  ISETP.NE.AND P0, PT, R0.reuse, RZ, PT ;  /* 0x000000ff0000720c */ /* 0x041fe20003f05270 */
[----:B------:R-:W-:-:S05]  /*00a0*/  VIADD R6, R0, UR8 ;  /* 0x0000000800067c36 */ /* 0x000fca0008000000 */
[----:B------:R-:W-:-:S07]  /*00b0*/  ISETP.GE.U32.AND P1, PT, R6, UR9, PT ;  /* 0x0000000906007c0c */ /* 0x000fce000bf26070 */
[----:B------:R-:W0:Y:S01]  /*00c0*/  @!P0 S2R R8, SR_CgaCtaId ;  /* 0x0000000000088919 */ /* 0x000e220000008800 */
[----:B------:R-:W-:-:S05]  /*00d0*/  @!P0 MOV R7, 0x400 ;  /* 0x0000040000078802 */ /* 0x000fca0000000f00 */
[----:B---3--:R-:W-:Y:S05]  /*00e0*/  @P1 BRA `(.L_x_2) ;  /* 0x0000000000201947 */ /* 0x008fea0003800000 */
[----:B------:R-:W1:Y:S01]  /*00f0*/  LDC R10, c[0x0][0x360] ;  /* 0x0000d800ff0a7b82 */ /* 0x000e620000000800 */
[----:B------:R-:W-:-:S07]  /*0100*/  IMAD.MOV.U32 R9, RZ, RZ, R6 ;  /* 0x000000ffff097224 */ /* 0x000fce00078e0006 */
[----:B------:R-:W2:Y:S02]  /*0110*/  LDC.64 R4, c[0x0][0x3a8] ;  /* 0x0000ea00ff047b82 */ /* 0x000ea40000000a00 */
.L_x_3:
[----:B--2---:R-:W-:-:S04]  /*0120*/  IMAD.WIDE R2, R9, 0x4, R4 ;  /* 0x0000000409027825 */ /* 0x004fc800078e0204 */
[----:B-1----:R-:W-:Y:S01]  /*0130*/  IMAD.IADD R9, R10, 0x1, R9 ;  /* 0x000000010a097824 */ /* 0x002fe200078e0209 */
[----:B------:R3:W-:Y:S04]  /*0140*/  STG.E desc[UR10][R2.64], RZ ;  /* 0x000000ff02007986 */ /* 0x0007e8000c10190a */
[----:B------:R-:W-:-:S13]  /*0150*/  ISETP.GE.U32.AND P1, PT, R9, UR9, PT ;  /* 0x0000000909007c0c */ /* 0x000fda000bf26070 */
[----:B---3--:R-:W-:Y:S05]  /*0160*/  @!P1 BRA `(.L_x_3) ;  /* 0xfffffffc00ec9947 */ /* 0x008fea000383ffff */
.L_x_2:
[----:B------:R-:W-:Y:S05]  /*0170*/  BSYNC.RECONVERGENT B0 ;  /* 0x0000000000007941 */ /* 0x000fea0003800200 */
.L_x_1:
[----:B------:R-:W1:Y:S01]  /*0180*/  LDCU.64 UR6, c[0x0][0x3b0] ;  /* 0x00007600ff0677ac */ /* 0x000e620008000a00 */
[----:B0-----:R-:W-:Y:S01]  /*0190*/  @!P0 LEA R2, R8, R7, 0x18 ;  /* 0x0000000708028211 */ /* 0x001fe200078ec0ff */
[----:B------:R-:W-:Y:S02]  /*01a0*/  IMAD.MOV.U32 R7, RZ, RZ, RZ ;  /* 0x000000ffff077224 */ /* 0x000fe400078e00ff */
[----:B------:R-:W-:Y:S02]  /*01b0*/  IMAD.MOV.U32 R9, RZ, RZ, RZ ;  /* 0x000000ffff097224 */ /* 0x000fe400078e00ff */
[----:B------:R0:W-:Y:S01]  /*01c0*/  @!P0 STS.64 [R2], RZ ;  /* 0x000000ff02008388 */ /* 0x0001e20000000a00 */
[----:B-1----:R-:W-:-:S04]  /*01d0*/  UIADD3 UR5, UPT, UPT, UR5, UR6, URZ ;  /* 0x0000000605057290 */ /* 0x002fc8000fffe0ff */
[----:B------:R-:W-:Y:S01]  /*01e0*/  UISETP.GE.AND UP0, UPT, UR5, UR7, UPT ;  /* 0x000000070500728c */ /* 0x000fe2000bf06270 */
[----:B------:R-:W-:Y:S08]  /*01f0*/  BAR.SYNC.DEFER_BLOCKING 0x0 ;  /* 0x0000000000007b1d */ /* 0x000ff00000010000 */
[----:B0-----:R-:W-:Y:S05]  /*0200*/  BRA.U UP0, `(.L_x_4) ;  /* 0x0000000900507547 */ /* 0x001fea000b800000 */
[----:B------:R-:W0:Y:S01]  /*0210*/  LDCU UR6, c[0x0][0x360] ;  /* 0x00006c00ff0677ac */ /* 0x000e220008000800 */
[----:B------:R-:W1:Y:S01]  /*0220*/  LDC R8, c[0x0][0x370] ;  /* 0x0000dc00ff087b82 */ /* 0x000e620000000800 */
[----:B------:R-:W-:Y:S01]  /*0230*/  LOP3.LUT R10, R0, 0x1f, RZ, 0xc0, !PT ;  /* 0x0000001f000a7812 */ /* 0x000fe200078ec0ff */
[----:B------:R-:W-:Y:S02]  /*0240*/  IMAD.U32 R11, RZ, RZ, UR5 ;  /* 0x00000005ff0b7e24 */ /* 0x000fe4000f8e00ff */
[----:B------:R-:W-:Y:S01]  /*0250*/  IMAD.MOV.U32 R7, RZ, RZ, RZ ;  /* 0x000000ffff077224 */ /* 0x000fe200078e00ff */
[----:B------:R-:W-:Y:S01]  /*0260*/  LOP3.LUT R12, R10, 0xffffffe0, RZ, 0xfc, !PT ;  /* 0xffffffe00a0c7812 */ /* 0x000fe200078efcff */
[----:B------:R-:W-:-:S07]  /*0270*/  IMAD.MOV.U32 R9, RZ, RZ, RZ ;  /* 0x000000ffff097224 */ /* 0x000fce00078e00ff */
.L_x_25:
[----:B0-2---:R-:W2:Y:S01]  /*0280*/  LDC.64 R2, c[0x0][0x380] ;  /* 0x0000e000ff027b82 */ /* 0x005ea20000000a00 */
[----:B------:R-:W3:Y:S01]  /*0290*/  LDCU.64 UR14, c[0x0][0x388] ;  /* 0x00007100ff0e77ac */ /* 0x000ee20008000a00 */
[----:B--2---:R-:W-:-:S05]  /*02a0*/  IMAD.WIDE R2, R11, 0x8, R2 ;  /* 0x000000080b027825 */ /* 0x004fca00078e0202 */
[----:B------:R-:W2:Y:S04]  /*02b0*/  LDG.E R13, desc[UR10][R2.64+0x8] ;  /* 0x0000080a020d7981 */ /* 0x000ea8000c1e1900 */
[----:B------:R-:W4:Y:S01]  /*02c0*/  LDG.E.64 R14, desc[UR10][R2.64] ;  /* 0x0000000a020e7981 */ /* 0x000f22000c1e1b00 */
[----:B------:R-:W-:Y:S01]  /*02d0*/  BSSY.RECONVERGENT B0, `(.L_x_5) ;  /* 0x000003a000007945 */ /* 0x000fe20003800200 */
[----:B--2---:R-:W-:Y:S01]  /*02e0*/  LEA.HI R4, R0, R13, RZ, 0x1b ;  /* 0x0000000d00047211 */ /* 0x004fe200078fd8ff */
[----:B----4-:R-:W-:-:S04]  /*02f0*/  IMAD.IADD R13, R13, 0x1, -R14 ;  /* 0x000000010d0d7824 */ /* 0x010fc800078e0a0e */
[----:B------:R-:W-:-:S05]  /*0300*/  VIADD R16, R4, 0xffffffe0 ;  /* 0xffffffe004107836 */ /* 0x000fca0000000000 */
[----:B------:R-:W-:Y:S02]  /*0310*/  SHF.R.S32.HI R4, RZ, 0x1f, R16 ;  /* 0x0000001fff047819 */ /* 0x000fe40000011410 */
[----:B------:R-:W-:-:S04]  /*0320*/  ISETP.GT.U32.AND P0, PT, R14, R16, PT ;  /* 0x000000100e00720c */ /* 0x000fc80003f04070 */
[----:B------:R-:W-:-:S13]  /*0330*/  ISETP.GT.AND.EX P0, PT, R15, R4, PT, P0 ;  /* 0x000000040f00720c */ /* 0x000fda0003f04300 */
[----:B---3--:R-:W-:Y:S05]  /*0340*/  @P0 BRA `(.L_x_6) ;  /* 0x0000000000c80947 */ /* 0x008fea0003800000 */
[----:B------:R-:W-:Y:S02]  /*0350*/  IMAD.MOV.U32 R18, RZ, RZ, R4 ;  /* 0x000000ffff127224 */ /* 0x000fe400078e0004 */
[----:B------:R-:W-:-:S07]  /*0360*/  IMAD.MOV.U32 R5, RZ, RZ, R16 ;  /* 0x000000ffff057224 */ /* 0x000fce00078e0010 */
.L_x_12:
[----:B--2---:R-:W2:Y:S02]  /*0370*/  LDCU.64 UR12, c[0x0][0x388] ;  /* 0x00007100ff0c77ac */ /* 0x004ea40008000a00 */
[----:B--2---:R-:W-:-:S04]  /*0380*/  LEA R4, P0, R5, UR12, 0x2 ;  /* 0x0000000c05047c11 */ /* 0x004fc8000f8010ff */
[----:B------:R-:W-:-:S05]  /*0390*/  LEA.HI.X R5, R5, UR13, R18, 0x2, P0 ;  /* 0x0000000d05057c11 */ /* 0x000fca00080f1412 */
[----:B------:R-:W2:Y:S02]  /*03a0*/  LDG.E R17, desc[UR10][R4.64] ;  /* 0x0000000a04117981 */ /* 0x000ea4000c1e1900 */
[----:B--2---:R-:W-:-:S13]  /*03b0*/  ISETP.GT.AND P0, PT, R17, R11, PT ;  /* 0x0000000b1100720c */ /* 0x004fda0003f04270 */
[----:B------:R-:W-:Y:S05]  /*03c0*/  @!P0 BRA `(.L_x_6) ;  /* 0x0000000000a88947 */ /* 0x000fea0003800000 */
[----:B------:R-:W2:Y:S02]  /*03d0*/  LDC.64 R4, c[0x0][0x380] ;  /* 0x0000e000ff047b82 */ /* 0x000ea40000000a00 */
[----:B--2---:R-:W-:-:S05]  /*03e0*/  IMAD.WIDE R4, R17, 0x8, R4 ;  /* 0x0000000811047825 */ /* 0x004fca00078e0204 */
[----:B------:R-:W2:Y:S04]  /*03f0*/  LDG.E R25, desc[UR10][R4.64+0x8] ;  /* 0x0000080a04197981 */ /* 0x000ea8000c1e1900 */
[----:B------:R-:W3:Y:S01]  /*0400*/  LDG.E.64 R18, desc[UR10][R4.64] ;  /* 0x0000000a04127981 */ /* 0x000ee2000c1e1b00 */
[----:B------:R-:W-:Y:S01]  /*0410*/  BSSY.RECONVERGENT B1, `(.L_x_7) ;  /* 0x000001f000017945 */ /* 0x000fe20003800200 */
[----:B--2---:R-:W-:-:S05]  /*0420*/  IMAD.IADD R17, R12, 0x1, R25 ;  /* 0x000000010c117824 */ /* 0x004fca00078e0219 */
[----:B------:R-:W-:Y:S02]  /*0430*/  SHF.R.S32.HI R21, RZ, 0x1f, R17 ;  /* 0x0000001fff157819 */ /* 0x000fe40000011411 */
[----:B---3--:R-:W-:-:S04]  /*0440*/  ISETP.GT.U32.AND P0, PT, R18, R17, PT ;  /* 0x000000111200720c */ /* 0x008fc80003f04070 */
[----:B------:R-:W-:-:S13]  /*0450*/  ISETP.GT.AND.EX P0, PT, R19, R21, PT, P0 ;  /* 0x000000151300720c */ /* 0x000fda0003f04300 */
[----:B------:R-:W-:Y:S05]  /*0460*/  @P0 BRA `(.L_x_8) ;  /* 0x0000000000640947 */ /* 0x000fea0003800000 */
[----:B------:R-:W2:Y:S01]  /*0470*/  LDC.64 R14, c[0x0][0x3a8] ;  /* 0x0000ea00ff0e7b82 */ /* 0x000ea20000000a00 */
[----:B------:R-:W-:Y:S01]  /*0480*/  BSSY.RECONVERGENT B2, `(.L_x_9) ;  /* 0x0000016000027945 */ /* 0x000fe20003800200 */
[----:B------:R-:W-:Y:S02]  /*0490*/  IMAD.MOV.U32 R23, RZ, RZ, R17 ;  /* 0x000000ffff177224 */ /* 0x000fe400078e0011 */
[----:B------:R-:W-:Y:S02]  /*04a0*/  IMAD.MOV.U32 R22, RZ, RZ, R21 ;  /* 0x000000ffff167224 */ /* 0x000fe400078e0015 */
[----:B------:R-:W-:-:S07]  /*04b0*/  IMAD.IADD R17, R10, 0x1, R25 ;  /* 0x000000010a117824 */ /* 0x000fce00078e0219 */
.L_x_11:
[----:B------:R-:W-:-:S04]  /*04c0*/  LEA R18, P0, R23, UR14, 0x2 ;  /* 0x0000000e17127c11 */ /* 0x000fc8000f8010ff */
[----:B------:R-:W-:-:S05]  /*04d0*/  LEA.HI.X R19, R23, UR15, R22, 0x2, P0 ;  /* 0x0000000f17137c11 */ /* 0x000fca00080f1416 */
[----:B------:R-:W3:Y:S02]  /*04e0*/  LDG.E R18, desc[UR10][R18.64] ;  /* 0x0000000a12127981 */ /* 0x000ee4000c1e1900 */
[----:B---3--:R-:W-:-:S13]  /*04f0*/  ISETP.GT.AND P0, PT, R18, R11, PT ;  /* 0x0000000b1200720c */ /* 0x008fda0003f04270 */
[----:B------:R-:W-:Y:S05]  /*0500*/  @!P0 BRA `(.L_x_10) ;  /* 0x0000000000348947 */ /* 0x000fea0003800000 */
[----:B------:R-:W-:Y:S02]  /*0510*/  VIADD R19, R18, UR8 ;  /* 0x0000000812137c36 */ /* 0x000fe40008000000 */
[----:B------:R-:W-:Y:S02]  /*0520*/  IMAD.MOV.U32 R25, RZ, RZ, 0x1 ;  /* 0x00000001ff197424 */ /* 0x000fe400078e00ff */
[----:B--2---:R-:W-:-:S06]  /*0530*/  IMAD.WIDE.U32 R18, R19, 0x4, R14 ;  /* 0x0000000413127825 */ /* 0x004fcc00078e000e */
[----:B------:R-:W2:Y:S04]  /*0540*/  ATOMG.E.ADD.STRONG.GPU PT, R18, desc[UR10][R18.64], R25 ;  /* 0x80000019121279a8 */ /* 0x000ea800081ef10a */
[----:B------:R-:W3:Y:S01]  /*0550*/  LDG.E.64 R20, desc[UR10][R4.64] ;  /* 0x0000000a04147981 */ /* 0x000ee2000c1e1b00 */
[C---:B------:R-:W-:Y:S02]  /*0560*/  VIADD R23, R17.reuse, 0xffffffc0 ;  /* 0xffffffc011177836 */ /* 0x040fe40000000000 */
[----:B------:R-:W-:-:S03]  /*0570*/  VIADD R17, R17, 0xffffffe0 ;  /* 0xffffffe011117836 */ /* 0x000fc60000000000 */
[----:B------:R-:W-:Y:S02]  /*0580*/  SHF.R.S32.HI R22, RZ, 0x1f, R23 ;  /* 0x0000001fff167819 */ /* 0x000fe40000011417 */
[----:B--2---:R-:W-:Y:S02]  /*0590*/  IADD3 R7, P1, PT, R18, R7, RZ ;  /* 0x0000000712077210 */ /* 0x004fe40007f3e0ff */
[----:B---3--:R-:W-:Y:S02]  /*05a0*/  ISETP.GT.U32.AND P0, PT, R20, R23, PT ;  /* 0x000000171400720c */ /* 0x008fe40003f04070 */
[----:B------:R-:W-:Y:S02]  /*05b0*/  LEA.HI.X.SX32 R9, R18, R9, 0x1, P1 ;  /* 0x0000000912097211 */ /* 0x000fe400008f0eff */
[----:B------:R-:W-:-:S13]  /*05c0*/  ISETP.GT.AND.EX P0, PT, R21, R22, PT, P0 ;  /* 0x000000161500720c */ /* 0x000fda0003f04300 */
[----:B------:R-:W-:Y:S05]  /*05d0*/  @!P0 BRA `(.L_x_11) ;  /* 0xfffffffc00b88947 */ /* 0x000fea000383ffff */
.L_x_10:
[----:B0-----:R-:W-:Y:S05]  /*05e0*/  BSYNC.RECONVERGENT B2 ;  /* 0x0000000000027941 */ /* 0x001fea0003800200 */
.L_x_9:
[----:B--2---:R2:W5:Y:S02]  /*05f0*/  LDG.E.64 R14, desc[UR10][R2.64] ;  /* 0x0000000a020e7981 */ /* 0x004564000c1e1b00 */
.L_x_8:
[----:B0-----:R-:W-:Y:S05]  /*0600*/  BSYNC.RECONVERGENT B1 ;  /* 0x0000000000017941 */ /* 0x001fea0003800200 */
.L_x_7:
[----:B------:R-:W-:-:S04]  /*0610*/  VIADD R5, R16, 0xffffffe0 ;  /* 0xffffffe010057836 */ /* 0x000fc80000000000 */
[--C-:B------:R-:W-:Y:S01]  /*0620*/  IMAD.MOV.U32 R16, RZ, RZ, R5.reuse ;  /* 0x000000ffff107224 */ /* 0x100fe200078e0005 */
[----:B-----5:R-:W-:Y:S02]  /*0630*/  ISETP.GT.U32.AND P0, PT, R14, R5, PT ;  /* 0x000000050e00720c */ /* 0x020fe40003f04070 */
[----:B------:R-:W-:-:S04]  /*0640*/  SHF.R.S32.HI R18, RZ, 0x1f, R5 ;  /* 0x0000001fff127819 */ /* 0x000fc80000011405 */
[----:B------:R-:W-:-:S13]  /*0650*/  ISETP.GT.AND.EX P0, PT, R15, R18, PT, P0 ;  /* 0x000000120f00720c */ /* 0x000fda0003f04300 */
[----:B------:R-:W-:Y:S05]  /*0660*/  @!P0 BRA `(.L_x_12) ;  /* 0xfffffffc00408947 */ /* 0x000fea000383ffff */
.L_x_6:
[----:B0-----:R-:W-:Y:S05]  /*0670*/  BSYNC.RECONVERGENT B0 ;  /* 0x0000000000007941 */ /* 0x001fea0003800200 */
.L_x_5:
[----:B------:R-:W-:Y:S01]  /*0680*/  IMAD R13, R13, R13, RZ ;  /* 0x0000000d0d0d7224 */ /* 0x000fe200078e02ff */
[----:B------:R-:W-:Y:S04]  /*0690*/  BAR.SYNC.DEFER_BLOCKING 0x0 ;  /* 0x0000000000007b1d */ /* 0x000fe80000010000 */
[----:B------:R-:W-:Y:S02]  /*06a0*/  ISETP.GT.AND P0, PT, R13, UR4, PT ;  /* 0x000000040d007c0c */ /* 0x000fe4000bf04270 */
[----:B------:R-:W-:Y:S11]  /*06b0*/  BSSY.RECONVERGENT B0, `(.L_x_13) ;  /* 0x0000044000007945 */ /* 0x000ff60003800200 */
[----:B------:R-:W-:Y:S05]  /*06c0*/  @!P0 BRA `(.L_x_14) ;  /* 0x0000000000308947 */ /* 0x000fea0003800000 */
[----:B------:R-:W-:Y:S01]  /*06d0*/  ISETP.GE.AND P0, PT, R6, UR9, PT ;  /* 0x0000000906007c0c */ /* 0x000fe2000bf06270 */
[----:B------:R-:W-:-:S12]  /*06e0*/  BSSY.RECONVERGENT B1, `(.L_x_15) ;  /* 0x0000009000017945 */ /* 0x000fd80003800200 */
[----:B------:R-:W-:Y:S05]  /*06f0*/  @P0 BRA `(.L_x_16) ;  /* 0x00000000001c0947 */ /* 0x000fea0003800000 */
[----:B------:R-:W0:Y:S01]  /*0700*/  LDC.64 R4, c[0x0][0x3a8] ;  /* 0x0000ea00ff047b82 */ /* 0x000e220000000a00 */
[----:B------:R-:W-:-:S07]  /*0710*/  IMAD.MOV.U32 R13, RZ, RZ, R6 ;  /* 0x000000ffff0d7224 */ /* 0x000fce00078e0006 */
.L_x_17:
[----:B0-2---:R-:W-:-:S04]  /*0720*/  IMAD.WIDE R2, R13, 0x4, R4 ;  /* 0x000000040d027825 */ /* 0x005fc800078e0204 */
[----:B------:R-:W-:Y:S01]  /*0730*/  VIADD R13, R13, UR6 ;  /* 0x000000060d0d7c36 */ /* 0x000fe20008000000 */
[----:B------:R3:W-:Y:S04]  /*0740*/  STG.E desc[UR10][R2.64], RZ ;  /* 0x000000ff02007986 */ /* 0x0007e8000c10190a */
[----:B------:R-:W-:-:S13]  /*0750*/  ISETP.GE.AND P0, PT, R13, UR9, PT ;  /* 0x000000090d007c0c */ /* 0x000fda000bf06270 */
[----:B---3--:R-:W-:Y:S05]  /*0760*/  @!P0 BRA `(.L_x_17) ;  /* 0xfffffffc00ec8947 */ /* 0x008fea000383ffff */
.L_x_16:
[----:B------:R-:W-:Y:S05]  /*0770*/  BSYNC.RECONVERGENT B1 ;  /* 0x0000000000017941 */ /* 0x000fea0003800200 */
.L_x_15:
[----:B------:R-:W-:Y:S05]  /*0780*/  BRA `(.L_x_18) ;  /* 0x0000000000d87947 */ /* 0x000fea0003800000 */
.L_x_14:
[----:B------:R-:W3:Y:S01]  /*0790*/  LDG.E R5, desc[UR10][R2.64+0x8] ;  /* 0x0000080a02057981 */ /* 0x000ee2000c1e1900 */
[----:B------:R-:W0:Y:S03]  /*07a0*/  LDCU.64 UR14, c[0x0][0x388] ;  /* 0x00007100ff0e77ac */ /* 0x000e260008000a00 */
[----:B------:R-:W4:Y:S01]  /*07b0*/  LDG.E.64 R14, desc[UR10][R2.64] ;  /* 0x0000000a020e7981 */ /* 0x000f22000c1e1b00 */
[----:B---3--:R-:W-:-:S05]  /*07c0*/  LEA.HI R5, R0, R5, RZ, 0x1b ;  /* 0x0000000500057211 */ /* 0x008fca00078fd8ff */
[----:B------:R-:W-:-:S05]  /*07d0*/  VIADD R13, R5, 0xffffffe0 ;  /* 0xffffffe0050d7836 */ /* 0x000fca0000000000 */
[----:B------:R-:W-:Y:S02]  /*07e0*/  SHF.R.S32.HI R4, RZ, 0x1f, R13 ;  /* 0x0000001fff047819 */ /* 0x000fe4000001140d */
[----:B----4-:R-:W-:-:S04]  /*07f0*/  ISETP.GT.U32.AND P0, PT, R14, R13, PT ;  /* 0x0000000d0e00720c */ /* 0x010fc80003f04070 */
[----:B------:R-:W-:-:S13]  /*0800*/  ISETP.GT.AND.EX P0, PT, R15, R4, PT, P0 ;  /* 0x000000040f00720c */ /* 0x000fda0003f04300 */
[----:B0-----:R-:W-:Y:S05]  /*0810*/  @P0 BRA `(.L_x_18) ;  /* 0x0000000000b40947 */ /* 0x001fea0003800000 */
[----:B------:R-:W-:Y:S02]  /*0820*/  IMAD.MOV.U32 R16, RZ, RZ, R4 ;  /* 0x000000ffff107224 */ /* 0x000fe400078e0004 */
[----:B------:R-:W-:-:S07]  /*0830*/  IMAD.MOV.U32 R5, RZ, RZ, R13 ;  /* 0x000000ffff057224 */ /* 0x000fce00078e000d */
.L_x_24:
[----:B0-----:R-:W0:Y:S02]  /*0840*/  LDCU.64 UR12, c[0x0][0x388] ;  /* 0x00007100ff0c77ac */ /* 0x001e240008000a00 */
[----:B0-----:R-:W-:-:S04]  /*0850*/  LEA R4, P0, R5, UR12, 0x2 ;  /* 0x0000000c05047c11 */ /* 0x001fc8000f8010ff */
[----:B------:R-:W-:-:S05]  /*0860*/  LEA.HI.X R5, R5, UR13, R16, 0x2, P0 ;  /* 0x0000000d05057c11 */ /* 0x000fca00080f1410 */
[----:B------:R-:W3:Y:S02]  /*0870*/  LDG.E R16, desc[UR10][R4.64] ;  /* 0x0000000a04107981 */ /* 0x000ee4000c1e1900 */
[----:B---3--:R-:W-:-:S13]  /*0880*/  ISETP.GT.AND P0, PT, R16, R11, PT ;  /* 0x0000000b1000720c */ /* 0x008fda0003f04270 */
[----:B------:R-:W-:Y:S05]  /*0890*/  @!P0 BRA `(.L_x_18) ;  /* 0x0000000000948947 */ /* 0x000fea0003800000 */
[----:B------:R-:W0:Y:S02]  /*08a0*/  LDC.64 R4, c[0x0][0x380] ;  /* 0x0000e000ff047b82 */ /* 0x000e240000000a00 */
[----:B0-----:R-:W-:-:S05]  /*08b0*/  IMAD.WIDE R4, R16, 0x8, R4 ;  /* 0x0000000810047825 */ /* 0x001fca00078e0204 */
[----:B------:R-:W3:Y:S04]  /*08c0*/  LDG.E R19, desc[UR10][R4.64+0x8] ;  /* 0x0000080a04137981 */ /* 0x000ee8000c1e1900 */
[----:B------:R-:W4:Y:S01]  /*08d0*/  LDG.E.64 R16, desc[UR10][R4.64] ;  /* 0x0000000a04107981 */ /* 0x000f22000c1e1b00 */
[----:B------:R-:W-:Y:S01]  /*08e0*/  BSSY.RECONVERGENT B1, `(.L_x_19) ;  /* 0x000001a000017945 */ /* 0x000fe20003800200 */
[----:B---3--:R-:W-:-:S05]  /*08f0*/  IMAD.IADD R19, R12, 0x1, R19 ;  /* 0x000000010c137824 */ /* 0x008fca00078e0213 */
[----:B------:R-:W-:Y:S02]  /*0900*/  SHF.R.S32.HI R21, RZ, 0x1f, R19 ;  /* 0x0000001fff157819 */ /* 0x000fe40000011413 */
[----:B----4-:R-:W-:-:S04]  /*0910*/  ISETP.GT.U32.AND P0, PT, R16, R19, PT ;  /* 0x000000131000720c */ /* 0x010fc80003f04070 */
[----:B------:R-:W-:-:S13]  /*0920*/  ISETP.GT.AND.EX P0, PT, R17, R21, PT, P0 ;  /* 0x000000151100720c */ /* 0x000fda0003f04300 */
[----:B------:R-:W-:Y:S05]  /*0930*/  @P0 BRA `(.L_x_20) ;  /* 0x0000000000500947 */ /* 0x000fea0003800000 */
[----:B------:R-:W0:Y:S01]  /*0940*/  LDC.64 R14, c[0x0][0x3a8] ;  /* 0x0000ea00ff0e7b82 */ /* 0x000e220000000a00 */
[----:B------:R-:W-:Y:S01]  /*0950*/  BSSY.RECONVERGENT B2, `(.L_x_21) ;  /* 0x0000011000027945 */ /* 0x000fe20003800200 */
[----:B------:R-:W-:-:S07]  /*0960*/  IMAD.MOV.U32 R20, RZ, RZ, R19 ;  /* 0x000000ffff147224 */ /* 0x000fce00078e0013 */
.L_x_23:
[----:B------:R-:W-:-:S04]  /*0970*/  LEA R16, P0, R19, UR14, 0x2 ;  /* 0x0000000e13107c11 */ /* 0x000fc8000f8010ff */
[----:B------:R-:W-:-:S05]  /*0980*/  LEA.HI.X R17, R19, UR15, R21, 0x2, P0 ;  /* 0x0000000f13117c11 */ /* 0x000fca00080f1415 */
[----:B------:R-:W3:Y:S02]  /*0990*/  LDG.E R16, desc[UR10][R16.64] ;  /* 0x0000000a10107981 */ /* 0x000ee4000c1e1900 */
[----:B---3--:R-:W-:-:S13]  /*09a0*/  ISETP.GT.AND P0, PT, R16, R11, PT ;  /* 0x0000000b1000720c */ /* 0x008fda0003f04270 */
[----:B------:R-:W-:Y:S05]  /*09b0*/  @!P0 BRA `(.L_x_22) ;  /* 0x0000000000288947 */ /* 0x000fea0003800000 */
[----:B------:R-:W-:-:S04]  /*09c0*/  VIADD R19, R16, UR8 ;  /* 0x0000000810137c36 */ /* 0x000fc80008000000 */
[----:B0-----:R-:W-:-:S05]  /*09d0*/  IMAD.WIDE.U32 R18, R19, 0x4, R14 ;  /* 0x0000000413127825 */ /* 0x001fca00078e000e */
[----:B------:R0:W-:Y:S04]  /*09e0*/  STG.E desc[UR10][R18.64], RZ ;  /* 0x000000ff12007986 */ /* 0x0001e8000c10190a */
[----:B------:R-:W3:Y:S01]  /*09f0*/  LDG.E.64 R16, desc[UR10][R4.64] ;  /* 0x0000000a04107981 */ /* 0x000ee2000c1e1b00 */
[----:B0-----:R-:W-:-:S04]  /*0a00*/  VIADD R19, R20, 0xffffffe0 ;  /* 0xffffffe014137836 */ /* 0x001fc80000000000 */
[--C-:B------:R-:W-:Y:S01]  /*0a10*/  IMAD.MOV.U32 R20, RZ, RZ, R19.reuse ;  /* 0x000000ffff147224 */ /* 0x100fe200078e0013 */
[----:B------:R-:W-:Y:S02]  /*0a20*/  SHF.R.S32.HI R21, RZ, 0x1f, R19 ;  /* 0x0000001fff157819 */ /* 0x000fe40000011413 */
[----:B---3--:R-:W-:-:S04]  /*0a30*/  ISETP.GT.U32.AND P0, PT, R16, R19, PT ;  /* 0x000000131000720c */ /* 0x008fc80003f04070 */
[----:B------:R-:W-:-:S13]  /*0a40*/  ISETP.GT.AND.EX P0, PT, R17, R21, PT, P0 ;  /* 0x000000151100720c */ /* 0x000fda0003f04300 */
[----:B------:R-:W-:Y:S05]  /*0a50*/  @!P0 BRA `(.L_x_23) ;  /* 0xfffffffc00c48947 */ /* 0x000fea000383ffff */
.L_x_22:
[----:B------:R-:W-:Y:S05]  /*0a60*/  BSYNC.RECONVERGENT B2 ;  /* 0x0000000000027941 */ /* 0x000fea0003800200 */
.L_x_21:
[----:B0-----:R0:W5:Y:S02]  /*0a70*/  LDG.E.64 R14, desc[UR10][R2.64] ;  /* 0x0000000a020e7981 */ /* 0x001164000c1e1b00 */
.L_x_20:
[----:B------:R-:W-:Y:S05]  /*0a80*/  BSYNC.RECONVERGENT B1 ;  /* 0x0000000000017941 */ /* 0x000fea0003800200 */
.L_x_19:
[----:B------:R-:W-:-:S04]  /*0a90*/  VIADD R5, R13, 0xffffffe0 ;  /* 0xffffffe00d057836 */ /* 0x000fc80000000000 */
[--C-:B------:R-:W-:Y:S01]  /*0aa0*/  IMAD.MOV.U32 R13, RZ, RZ, R5.reuse ;  /* 0x000000ffff0d7224 */ /* 0x100fe200078e0005 */
[----:B-----5:R-:W-:Y:S02]  /*0ab0*/  ISETP.GT.U32.AND P0, PT, R14, R5, PT ;  /* 0x000000050e00720c */ /* 0x020fe40003f04070 */
[----:B------:R-:W-:-:S04]  /*0ac0*/  SHF.R.S32.HI R16, RZ, 0x1f, R5 ;  /* 0x0000001fff107819 */ /* 0x000fc80000011405 */
[----:B------:R-:W-:-:S13]  /*0ad0*/  ISETP.GT.AND.EX P0, PT, R15, R16, PT, P0 ;  /* 0x000000100f00720c */ /* 0x000fda0003f04300 */
[----:B------:R-:W-:Y:S05]  /*0ae0*/  @!P0 BRA `(.L_x_24) ;  /* 0xfffffffc00548947 */ /* 0x000fea000383ffff */
.L_x_18:
[----:B------:R-:W-:Y:S05]  /*0af0*/  BSYNC.RECONVERGENT B0 ;  /* 0x0000000000007941 */ /* 0x000fea0003800200 */
.L_x_13:
[----:B------:R-:W3:Y:S01]  /*0b00*/  LDCU UR5, c[0x0][0x3b4] ;  /* 0x00007680ff0577ac */ /* 0x000ee20008000800 */
[----:B-1----:R-:W-:Y:S01]  /*0b10*/  IMAD.IADD R11, R8, 0x1, R11 ;  /* 0x00000001080b7824 */ /* 0x002fe200078e020b */
[----:B------:R-:W-:Y:S04]  /*0b20*/  BAR.SYNC.DEFER_BLOCKING 0x0 ;  /* 0x0000000000007b1d */ /* 0x000fe80000010000 */
[----:B---3--:R-:W-:-:S13]  /*0b30*/  ISETP.GE.AND P0, PT, R11, UR5, PT ;  /* 0x000000050b007c0c */ /* 0x008fda000bf06270 */
[----:B------:R-:W-:Y:S05]  /*0b40*/  @!P0 BRA `(.L_x_25) ;  /* 0xfffffff400cc8947 */ /* 0x000fea000383ffff */
.L_x_4:
[----:B------:R-:W1:Y:S01]  /*0b50*/  S2UR UR5, SR_CgaCtaId ;  /* 0x00000000000579c3 */ /* 0x000e620000008800 */
[----:B------:R-:W-:Y:S01]  /*0b60*/  BSSY.RECONVERGENT B0, `(.L_x_26) ;  /* 0x000000a000007945 */ /* 0x000fe20003800200 */
[----:B------:R-:W-:Y:S01]  /*0b70*/  ISETP.NE.AND P0, PT, R0, RZ, PT ;  /* 0x000000ff0000720c */ /* 0x000fe20003f05270 */
[----:B------:R-:W-:Y:S02]  /*0b80*/  UMOV UR4, 0x400 ;  /* 0x0000040000047882 */ /* 0x000fe40000000000 */
[----:B-1----:R-:W-:-:S12]  /*0b90*/  ULEA UR4, UR5, UR4, 0x18 ;  /* 0x0000000405047291 */ /* 0x002fd8000f8ec0ff */
.L_x_27:
[----:B------:R-:W1:Y:S01]  /*0ba0*/  LDS.64 R12, [UR4] ;  /* 0x00000004ff0c7984 */ /* 0x000e620008000a00 */
[----:B0-2---:R-:W-:Y:S01]  /*0bb0*/  IMAD.U32 R3, RZ, RZ, UR4 ;  /* 0x00000004ff037e24 */ /* 0x005fe2000f8e00ff */
[----:B-1----:R-:W-:-:S05]  /*0bc0*/  IADD3 R14, P1, PT, R12, R7, RZ ;  /* 0x000000070c0e7210 */ /* 0x002fca0007f3e0ff */
[----:B------:R-:W-:-:S07]  /*0bd0*/  IMAD.X R15, R13, 0x1, R9, P1 ;  /* 0x000000010d0f7824 */ /* 0x000fce00008e0609 */
[----:B------:R-:W0:Y:S02]  /*0be0*/  ATOMS.CAST.SPIN.64 P1, [R3], R12, R14 ;  /* 0x0000000c0300758d */ /* 0x000e24000182040e */
[----:B0-----:R-:W-:Y:S05]  /*0bf0*/  @!P1 BRA `(.L_x_27) ;  /* 0xfffffffc00e89947 */ /* 0x001fea000383ffff */
[----:B------:R-:W-:Y:S05]  /*0c00*/  BSYNC.RECONVERGENT B0 ;  /* 0x0000000000007941 */ /* 0x000fea0003800200 */
.L_x_26:
[----:B------:R-:W-:Y:S06]  /*0c10*/  BAR.SYNC.DEFER_BLOCKING 0x0 ;  /* 0x0000000000007b1d */ /* 0x000fec0000010000 */
[----:B------:R-:W-:Y:S05]  /*0c20*/  @P0 EXIT ;  /* 0x000000000000094d */ /* 0x000fea0003800000 */
[----:B------:R-:W0:Y:S01]  /*0c30*/  LDS.64 R2, [UR4] ;  /* 0x00000004ff027984 */ /* 0x000e220008000a00 */
[----:B------:R-:W0:Y:S03]  /*0c40*/  LDC.64 R4, c[0x0][0x398] ;  /* 0x0000e600ff047b82 */ /* 0x000e260000000a00 */
[----:B0-----:R-:W-:Y:S01]  /*0c50*/  REDG.E.ADD.64.STRONG.GPU desc[UR10][R4.64], R2 ;  /* 0x000000020400798e */ /* 0x001fe2000c12e50a */
[----:B------:R-:W-:Y:S05]  /*0c60*/  EXIT ;  /* 0x000000000000794d */ /* 0x000fea0003800000 */
.L_x_28:
        /* <DEDUP_REMOVED lines=9> */
.L_x_30:


//--------------------- .nv.shared.reserved.0     --------------------------
	.section	.nv.shared.reserved.0,"aw",@nobits
	.weak		__nv_reservedSMEM_offset_0_alias
	.size		__nv_reservedSMEM_offset_0_alias, 0, 64
	.other		__nv_reservedSMEM_offset_0_alias,@"STO_CUDA_RESERVED_SHARED STV_DEFAULT"
__nv_reservedSMEM_offset_0_alias:
	.zero		0
	.zero		64


//--------------------- .nv.global                --------------------------
	.section	.nv.global,"aw",@nobits
.nv.global:
	.type		_ZN34_INTERNAL_522f2271_4_k_cu_cb5f204f6thrust24THRUST_300001_SM_1000_NS12placeholders2_5E,@object
	.size		_ZN34_INTERNAL_522f2271_4_k_cu_cb5f204f6thrust24THRUST_300001_SM_1000_NS12placeholders2_5E,(_ZN34_INTERNAL_522f2271_4_k_cu_cb5f204f4cuda3std3__45__cpo6cbeginE - _ZN34_INTERNAL_522f2271_4_k_cu_cb5f204f6thrust24THRUST_300001_SM_1000_NS12placeholders2_5E)
_ZN34_INTERNAL_522f2271_4_k_cu_cb5f204f6thrust24THRUST_300001_SM_1000_NS12placeholders2_5E:
	.zero		1
	.type		_ZN34_INTERNAL_522f2271_4_k_cu_cb5f204f4cuda3std3__45__cpo6cbeginE,@object
	.size		_ZN34_INTERNAL_522f2271_4_k_cu_cb5f204f4cuda3std3__45__cpo6cbeginE,(_ZN34_INTERNAL_522f2271_4_k_cu_cb5f204f4cuda3std6ranges3__45__cpo6cbeginE - _ZN34_INTERNAL_522f2271_4_k_cu_cb5f204f4cuda3std3__45__cpo6cbeginE)
_ZN34_INTERNAL_522f2271_4_k_cu_cb5f204f4cuda3std3__45__cpo6cbeginE:
	.zero		1
	.type		_ZN34_INTERNAL_522f2271_4_k_cu_cb5f204f4cuda3std6ranges3__45__cpo6cbeginE,@object
	.size		_ZN34_INTERNAL_522f2271_4_k_cu_cb5f204f4cuda3std6ranges3__45__cpo6cbeginE,(_ZN34_INTERNAL_522f2271_4_k_cu_cb5f204f4cuda3std3__48in_placeE - _ZN34_INTERNAL_522f2271_4_k_cu_cb5f204f4cuda3std6ranges3__45__cpo6cbeginE)
_ZN34_INTERNAL_522f2271_4_k_cu_cb5f204f4cuda3std6ranges3__45__cpo6cbeginE:
	.zero		1
	.type		_ZN34_INTERNAL_522f2271_4_k_cu_cb5f204f4cuda3std3__48in_placeE,@object
	.size		_ZN34_INTERNAL_522f2271_4_k_cu_cb5f204f4cuda3std3__48in_placeE,(_ZN34_INTERNAL_522f2271_4_k_cu_cb5f204f4cuda3std6ranges3__45__cpo4sizeE - _ZN34_INTERNAL_522f2271_4_k_cu_cb5f204f4cuda3std3__48in_placeE)
_ZN34_INTERNAL_522f2271_4_k_cu_cb5f204f4cuda3std3__48in_placeE:
	.zero		1
	.type		_ZN34_INTERNAL_522f2271_4_k_cu_cb5f204f4cuda3std6ranges3__45__cpo4sizeE,@object
	.size		_ZN34_INTERNAL_522f2271_4_k_cu_cb5f204f4cuda3std6ranges3__45__cpo4sizeE,(_ZN34_INTERNAL_522f2271_4_k_cu_cb5f204f6thrust24THRUST_300001_SM_1000_NS12placeholders2_9E - _ZN34_INTERNAL_522f2271_4_k_cu_cb5f204f4cuda3std6ranges3__45__cpo4sizeE)
_ZN34_INTERNAL_522f2271_4_k_cu_cb5f204f4cuda3std6ranges3__45__cpo4sizeE:
	.zero		1
	.type		_ZN34_INTERNAL_522f2271_4_k_cu_cb5f204f6thrust24THRUST_300001_SM_1000_NS12placeholders2_9E,@object
	.size		_ZN34_INTERNAL_522f2271_4_k_cu_cb5f204f6thrust24THRUST_300001_SM_1000_NS12placeholders2_9E,(_ZN34_INTERNAL_522f2271_4_k_cu_cb5f204f4cuda3std3__45__cpo7crbeginE - _ZN34_INTERNAL_522f2271_4_k_cu_cb5f204f6thrust24THRUST_300001_SM_1000_NS12placeholders2_9E)
_ZN34_INTERNAL_522f2271_4_k_cu_cb5f204f6thrust24THRUST_300001_SM_1000_NS12placeholders2_9E:
	.zero		1
	.type		_ZN34_INTERNAL_522f2271_4_k_cu_cb5f204f4cuda3std3__45__cpo7crbeginE,@object
	.size		_ZN34_INTERNAL_522f2271_4_k_cu_cb5f204f4cuda3std3__45__cpo7crbeginE,(_ZN34_INTERNAL_522f2271_4_k_cu_cb5f204f4cuda3std6ranges3__45__cpo4nextE - _ZN34_INTERNAL_522f2271_4_k_cu_cb5f204f4cuda3std3__45__cpo7crbeginE)
_ZN34_INTERNAL_522f2271_4_k_cu_cb5f204f4cuda3std3__45__cpo7crbeginE:
	.zero		1
	.type		_ZN34_INTERNAL_522f2271_4_k_cu_cb5f204f4cuda3std6ranges3__45__cpo4nextE,@object
	.size		_ZN34_INTERNAL_522f2271_4_k_cu_cb5f204f4cuda3std6ranges3__45__cpo4nextE,(_ZN34_INTERNAL_522f2271_4_k_cu_cb5f204f4cuda3std6ranges3__45__cpo4swapE - _ZN34_INTERNAL_522f2271_4_k_cu_cb5f204f4cuda3std6ranges3__45__cpo4nextE)
_ZN34_INTERNAL_522f2271_4_k_cu_cb5f204f4cuda3std6ranges3__45__cpo4nextE:
	.zero		1
	.type		_ZN34_INTERNAL_522f2271_4_k_cu_cb5f204f4cuda3std6ranges3__45__cpo4swapE,@object
	.size		_ZN34_INTERNAL_522f2271_4_k_cu_cb5f204f4cuda3std6ranges3__45__cpo4swapE,(_ZN34_INTERNAL_522f2271_4_k_cu_cb5f204f6thrust24THRUST_300001_SM_1000_NS12placeholders2_1E - _ZN34_INTERNAL_522f2271_4_k_cu_cb5f204f4cuda3std6ranges3__45__cpo4swapE)
_ZN34_INTERNAL_522f2271_4_k_cu_cb5f204f4cuda3std6ranges3__45__cpo4swapE:
	.zero		1
	.type		_ZN34_INTERNAL_522f2271_4_k_cu_cb5f204f6thrust24THRUST_300001_SM_1000_NS12placeholders2_1E,@object
	.size		_ZN34_INTERNAL_522f2271_4_k_cu_cb5f204f6thrust24THRUST_300001_SM_1000_NS12placeholders2_1E,(_ZN34_INTERNAL_522f2271_4_k_cu_cb5f204f6thrust24THRUST_300001_SM_1000_NS12placeholders2_3E - _ZN34_INTERNAL_522f2271_4_k_cu_cb5f204f6thrust24THRUST_300001_SM_1000_NS12placeholders2_1E)
_ZN34_INTERNAL_522f2271_4_k_cu_cb5f204f6thrust24THRUST_300001_SM_1000_NS12placeholders2_1E:
	.zero		1
	.type		_ZN34_INTERNAL_522f2271_4_k_cu_cb5f204f6thrust24THRUST_300001_SM_1000_NS12placeholders2_3E,@object
	.size		_ZN34_INTERNAL_522f2271_4_k_cu_cb5f204f6thrust24THRUST_300001_SM_1000_NS12placeholders2_3E,(_ZN34_INTERNAL_522f2271_4_k_cu_cb5f204f4cuda3std3__45__cpo5beginE - _ZN34_INTERNAL_522f2271_4_k_cu_cb5f204f6thrust24THRUST_300001_SM_1000_NS12placeholders2_3E)
_ZN34_INTERNAL_522f2271_4_k_cu_cb5f204f6thrust24THRUST_300001_SM_1000_NS12placeholders2_3E:
	.zero		1
	.type		_ZN34_INTERNAL_522f2271_4_k_cu_cb5f204f4cuda3std3__45__cpo5beginE,@object
	.size		_ZN34_INTERNAL_522f2271_4_k_cu_cb5f204f4cuda3std3__45__cpo5beginE,(_ZN34_INTERNAL_522f2271_4_k_cu_cb5f204f4cuda3std6ranges3__45__cpo5beginE - _ZN34_INTERNAL_522f2271_4_k_cu_cb5f204f4cuda3std3__45__cpo5beginE)
_ZN34_INTERNAL_522f2271_4_k_cu_cb5f204f4cuda3std3__45__cpo5beginE:
	.zero		1
	.type		_ZN34_INTERNAL_522f2271_4_k_cu_cb5f204f4cuda3std6ranges3__45__cpo5beginE,@object
	.size		_ZN34_INTERNAL_522f2271_4_k_cu_cb5f204f4cuda3std6ranges3__45__cpo5beginE,(_ZN34_INTERNAL_522f2271_4_k_cu_cb5f204f4cuda3std3__436_GLOBAL__N__522f2271_4_k_cu_cb5f204f6ignoreE - _ZN34_INTERNAL_522f2271_4_k_cu_cb5f204f4cuda3std6ranges3__45__cpo5beginE)
_ZN34_INTERNAL_522f2271_4_k_cu_cb5f204f4cuda3std6ranges3__45__cpo5beginE:
	.zero		1
	.type		_ZN34_INTERNAL_522f2271_4_k_cu_cb5f204f4cuda3std3__436_GLOBAL__N__522f2271_4_k_cu_cb5f204f6ignoreE,@object
	.size		_ZN34_INTERNAL_522f2271_4_k_cu_cb5f204f4cuda3std3__436_GLOBAL__N__522f2271_4_k_cu_cb5f204f6ignoreE,(_ZN34_INTERNAL_522f2271_4_k_cu_cb5f204f4cuda3std6ranges3__45__cpo4dataE - _ZN34_INTERNAL_522f2271_4_k_cu_cb5f204f4cuda3std3__436_GLOBAL__N__522f2271_4_k_cu_cb5f204f6ignoreE)
_ZN34_INTERNAL_522f2271_4_k_cu_cb5f204f4cuda3std3__436_GLOBAL__N__522f2271_4_k_cu_cb5f204f6ignoreE:
	.zero		1
	.type		_ZN34_INTERNAL_522f2271_4_k_cu_cb5f204f4cuda3std6ranges3__45__cpo4dataE,@object
	.size		_ZN34_INTERNAL_522f2271_4_k_cu_cb5f204f4cuda3std6ranges3__45__cpo4dataE,(_ZN34_INTERNAL_522f2271_4_k_cu_cb5f204f6thrust24THRUST_300001_SM_1000_NS12placeholders2_7E - _ZN34_INTERNAL_522f2271_4_k_cu_cb5f204f4cuda3std6ranges3__45__cpo4dataE)
_ZN34_INTERNAL_522f2271_4_k_cu_cb5f204f4cuda3std6ranges3__45__cpo4dataE:
	.zero		1
	.type		_ZN34_INTERNAL_522f2271_4_k_cu_cb5f204f6thrust24THRUST_300001_SM_1000_NS12placeholders2_7E,@object
	.size		_ZN34_INTERNAL_522f2271_4_k_cu_cb5f204f6thrust24THRUST_300001_SM_1000_NS12placeholders2_7E,(_ZN34_INTERNAL_522f2271_4_k_cu_cb5f204f4cuda3std3__45__cpo6rbeginE - _ZN34_INTERNAL_522f2271_4_k_cu_cb5f204f6thrust24THRUST_300001_SM_1000_NS12placeholders2_7E)
_ZN34_INTERNAL_522f2271_4_k_cu_cb5f204f6thrust24THRUST_300001_SM_1000_NS12placeholders2_7E:
	.zero		1
	.type		_ZN34_INTERNAL_522f2271_4_k_cu_cb5f204f4cuda3std3__45__cpo6rbeginE,@object
	.size		_ZN34_INTERNAL_522f2271_4_k_cu_cb5f204f4cuda3std3__45__cpo6rbeginE,(_ZN34_INTERNAL_522f2271_4_k_cu_cb5f204f4cuda3std6ranges3__45__cpo7advanceE - _ZN34_INTERNAL_522f2271_4_k_cu_cb5f204f4cuda3std3__45__cpo6rbeginE)
_ZN34_INTERNAL_522f2271_4_k_cu_cb5f204f4cuda3std3__45__cpo6rbeginE:
	.zero		1
	.type		_ZN34_INTERNAL_522f2271_4_k_cu_cb5f204f4cuda3std6ranges3__45__cpo7advanceE,@object
	.size		_ZN34_INTERNAL_522f2271_4_k_cu_cb5f204f4cuda3std6ranges3__45__cpo7advanceE,(_ZN34_INTERNAL_522f2271_4_k_cu_cb5f204f4cuda3std3__47nulloptE - _ZN34_INTERNAL_522f2271_4_k_cu_cb5f204f4cuda3std6ranges3__45__cpo7advanceE)
_ZN34_INTERNAL_522f2271_4_k_cu_cb5f204f4cuda3std6ranges3__45__cpo7advanceE:
	.zero		1
	.type		_ZN34_INTERNAL_522f2271_4_k_cu_cb5f204f4cuda3std3__47nulloptE,@object
	.size		_ZN34_INTERNAL_522f2271_4_k_cu_cb5f204f4cuda3std3__47nulloptE,(_ZN34_INTERNAL_522f2271_4_k_cu_cb5f204f4cuda3std6ranges3__45__cpo8distanceE - _ZN34_INTERNAL_522f2271_4_k_cu_cb5f204f4cuda3std3__47nulloptE)
_ZN34_INTERNAL_522f2271_4_k_cu_cb5f204f4cuda3std3__47nulloptE:
	.zero		1
	.type		_ZN34_INTERNAL_522f2271_4_k_cu_cb5f204f4cuda3std6ranges3__45__cpo8distanceE,@object
	.size		_ZN34_INTERNAL_522f2271_4_k_cu_cb5f204f4cuda3std6ranges3__45__cpo8distanceE,(_ZN34_INTERNAL_522f2271_4_k_cu_cb5f204f6thrust24THRUST_300001_SM_1000_NS12placeholders2_6E - _ZN34_INTERNAL_522f2271_4_k_cu_cb5f204f4cuda3std6ranges3__45__cpo8distanceE)
_ZN34_INTERNAL_522f2271_4_k_cu_cb5f204f4cuda3std6ranges3__45__cpo8distanceE:
	.zero		1
	.type		_ZN34_INTERNAL_522f2271_4_k_cu_cb5f204f6thrust24THRUST_300001_SM_1000_NS12placeholders2_6E,@object
	.size		_ZN34_INTERNAL_522f2271_4_k_cu_cb5f204f6thrust24THRUST_300001_SM_1000_NS12placeholders2_6E,(_ZN34_INTERNAL_522f2271_4_k_cu_cb5f204f4cuda3std3__45__cpo4cendE - _ZN34_INTERNAL_522f2271_4_k_cu_cb5f204f6thrust24THRUST_300001_SM_1000_NS12placeholders2_6E)
_ZN34_INTERNAL_522f2271_4_k_cu_cb5f204f6thrust24THRUST_300001_SM_1000_NS12placeholders2_6E:
	.zero		1
	.type		_ZN34_INTERNAL_522f2271_4_k_cu_cb5f204f4cuda3std3__45__cpo4cendE,@object
	.size		_ZN34_INTERNAL_522f2271_4_k_cu_cb5f204f4cuda3std3__45__cpo4cendE,(_ZN34_INTERNAL_522f2271_4_k_cu_cb5f204f4cuda3std6ranges3__45__cpo4cendE - _ZN34_INTERNAL_522f2271_4_k_cu_cb5f204f4cuda3std3__45__cpo4cendE)
_ZN34_INTERNAL_522f2271_4_k_cu_cb5f204f4cuda3std3__45__cpo4cendE:
	.zero		1
	.type		_ZN34_INTERNAL_522f2271_4_k_cu_cb5f204f4cuda3std6ranges3__45__cpo4cendE,@object
	.size		_ZN34_INTERNAL_522f2271_4_k_cu_cb5f204f4cuda3std6ranges3__45__cpo4cendE,(_ZN34_INTERNAL_522f2271_4_k_cu_cb5f204f4cuda3std3__420unreachable_sentinelE - _ZN34_INTERNAL_522f2271_4_k_cu_cb5f204f4cuda3std6ranges3__45__cpo4cendE)
_ZN34_INTERNAL_522f2271_4_k_cu_cb5f204f4cuda3std6ranges3__45__cpo4cendE:
	.zero		1
	.type		_ZN34_INTERNAL_522f2271_4_k_cu_cb5f204f4cuda3std3__420unreachable_sentinelE,@object
	.size		_ZN34_INTERNAL_522f2271_4_k_cu_cb5f204f4cuda3std3__420unreachable_sentinelE,(_ZN34_INTERNAL_522f2271_4_k_cu_cb5f204f4cuda3std6ranges3__45__cpo5ssizeE - _ZN34_INTERNAL_522f2271_4_k_cu_cb5f204f4cuda3std3__420unreachable_sentinelE)
_ZN34_INTERNAL_522f2271_4_k_cu_cb5f204f4cuda3std3__420unreachable_sentinelE:
	.zero		1
	.type		_ZN34_INTERNAL_522f2271_4_k_cu_cb5f204f4cuda3std6ranges3__45__cpo5ssizeE,@object
	.size		_ZN34_INTERNAL_522f2271_4_k_cu_cb5f204f4cuda3std6ranges3__45__cpo5ssizeE,(_ZN34_INTERNAL_522f2271_4_k_cu_cb5f204f6thrust24THRUST_300001_SM_1000_NS12placeholders3_10E - _ZN34_INTERNAL_522f2271_4_k_cu_cb5f204f4cuda3std6ranges3__45__cpo5ssizeE)
_ZN34_INTERNAL_522f2271_4_k_cu_cb5f204f4cuda3std6ranges3__45__cpo5ssizeE:
	.zero		1
	.type		_ZN34_INTERNAL_522f2271_4_k_cu_cb5f204f6thrust24THRUST_300001_SM_1000_NS12placeholders3_10E,@object
	.size		_ZN34_INTERNAL_522f2271_4_k_cu_cb5f204f6thrust24THRUST_300001_SM_1000_NS12placeholders3_10E,(_ZN34_INTERNAL_522f2271_4_k_cu_cb5f204f4cuda3std3__45__cpo5crendE - _ZN34_INTERNAL_522f2271_4_k_cu_cb5f204f6thrust24THRUST_300001_SM_1000_NS12placeholders3_10E)
_ZN34_INTERNAL_522f2271_4_k_cu_cb5f204f6thrust24THRUST_300001_SM_1000_NS12placeholders3_10E:
	.zero		1
	.type		_ZN34_INTERNAL_522f2271_4_k_cu_cb5f204f4cuda3std3__45__cpo5crendE,@object
	.size		_ZN34_INTERNAL_522f2271_4_k_cu_cb5f204f4cuda3std3__45__cpo5crendE,(_ZN34_INTERNAL_522f2271_4_k_cu_cb5f204f4cuda3std6ranges3__45__cpo4prevE - _ZN34_INTERNAL_522f2271_4_k_cu_cb5f204f4cuda3std3__45__cpo5crendE)
_ZN34_INTERNAL_522f2271_4_k_cu_cb5f204f4cuda3std3__45__cpo5crendE:
	.zero		1
	.type		_ZN34_INTERNAL_522f2271_4_k_cu_cb5f204f4cuda3std6ranges3__45__cpo4prevE,@object
	.size		_ZN34_INTERNAL_522f2271_4_k_cu_cb5f204f4cuda3std6ranges3__45__cpo4prevE,(_ZN34_INTERNAL_522f2271_4_k_cu_cb5f204f4cuda3std6ranges3__45__cpo9iter_moveE - _ZN34_INTERNAL_522f2271_4_k_cu_cb5f204f4cuda3std6ranges3__45__cpo4prevE)
_ZN34_INTERNAL_522f2271_4_k_cu_cb5f204f4cuda3std6ranges3__45__cpo4prevE:
	.zero		1
	.type		_ZN34_INTERNAL_522f2271_4_k_cu_cb5f204f4cuda3std6ranges3__45__cpo9iter_moveE,@object
	.size		_ZN34_INTERNAL_522f2271_4_k_cu_cb5f204f4cuda3std6ranges3__45__cpo9iter_moveE,(_ZN34_INTERNAL_522f2271_4_k_cu_cb5f204f6thrust24THRUST_300001_SM_1000_NS12placeholders2_2E - _ZN34_INTERNAL_522f2271_4_k_cu_cb5f204f4cuda3std6ranges3__45__cpo9iter_moveE)
_ZN34_INTERNAL_522f2271_4_k_cu_cb5f204f4cuda3std6ranges3__45__cpo9iter_moveE:
	.zero		1
	.type		_ZN34_INTERNAL_522f2271_4_k_cu_cb5f204f6thrust24THRUST_300001_SM_1000_NS12placeholders2_2E,@object
	.size		_ZN34_INTERNAL_522f2271_4_k_cu_cb5f204f6thrust24THRUST_300001_SM_1000_NS12placeholders2_2E,(_ZN34_INTERNAL_522f2271_4_k_cu_cb5f204f6thrust24THRUST_300001_SM_1000_NS12placeholders2_4E - _ZN34_INTERNAL_522f2271_4_k_cu_cb5f204f6thrust24THRUST_300001_SM_1000_NS12placeholders2_2E)
_ZN34_INTERNAL_522f2271_4_k_cu_cb5f204f6thrust24THRUST_300001_SM_1000_NS12placeholders2_2E:
	.zero		1
	.type		_ZN34_INTERNAL_522f2271_4_k_cu_cb5f204f6thrust24THRUST_300001_SM_1000_NS12placeholders2_4E,@object
	.size		_ZN34_INTERNAL_522f2271_4_k_cu_cb5f204f6thrust24THRUST_300001_SM_1000_NS12placeholders2_4E,(_ZN34_INTERNAL_522f2271_4_k_cu_cb5f204f4cuda3std3__45__cpo3endE - _ZN34_INTERNAL_522f2271_4_k_cu_cb5f204f6thrust24THRUST_300001_SM_1000_NS12placeholders2_4E)
_ZN34_INTERNAL_522f2271_4_k_cu_cb5f204f6thrust24THRUST_300001_SM_1000_NS12placeholders2_4E:
	.zero		1
	.type		_ZN34_INTERNAL_522f2271_4_k_cu_cb5f204f4cuda3std3__45__cpo3endE,@object
	.size		_ZN34_INTERNAL_522f2271_4_k_cu_cb5f204f4cuda3std3__45__cpo3endE,(_ZN34_INTERNAL_522f2271_4_k_cu_cb5f204f4cuda3std6ranges3__45__cpo3endE - _ZN34_INTERNAL_522f2271_4_k_cu_cb5f204f4cuda3std3__45__cpo3endE)
_ZN34_INTERNAL_522f2271_4_k_cu_cb5f204f4cuda3std3__45__cpo3endE:
	.zero		1
	.type		_ZN34_INTERNAL_522f2271_4_k_cu_cb5f204f4cuda3std6ranges3__45__cpo3endE,@object
	.size		_ZN34_INTERNAL_522f2271_4_k_cu_cb5f204f4cuda3std6ranges3__45__cpo3endE,(_ZN34_INTERNAL_522f2271_4_k_cu_cb5f204f4cuda3std3__419piecewise_constructE - _ZN34_INTERNAL_522f2271_4_k_cu_cb5f204f4cuda3std6ranges3__45__cpo3endE)
_ZN34_INTERNAL_522f2271_4_k_cu_cb5f204f4cuda3std6ranges3__45__cpo3endE:
	.zero		1
	.type		_ZN34_INTERNAL_522f2271_4_k_cu_cb5f204f4cuda3std3__419piecewise_constructE,@object
	.size		_ZN34_INTERNAL_522f2271_4_k_cu_cb5f204f4cuda3std3__419piecewise_constructE,(_ZN34_INTERNAL_522f2271_4_k_cu_cb5f204f4cuda3std6ranges3__45__cpo5cdataE - _ZN34_INTERNAL_522f2271_4_k_cu_cb5f204f4cuda3std3__419piecewise_constructE)
_ZN34_INTERNAL_522f2271_4_k_cu_cb5f204f4cuda3std3__419piecewise_constructE:
	.zero		1
	.type		_ZN34_INTERNAL_522f2271_4_k_cu_cb5f204f4cuda3std6ranges3__45__cpo5cdataE,@object
	.size		_ZN34_INTERNAL_522f2271_4_k_cu_cb5f204f4cuda3std6ranges3__45__cpo5cdataE,(_ZN34_INTERNAL_522f2271_4_k_cu_cb5f204f6thrust24THRUST_300001_SM_1000_NS12placeholders2_8E - _ZN34_INTERNAL_522f2271_4_k_cu_cb5f204f4cuda3std6ranges3__45__cpo5cdataE)
_ZN34_INTERNAL_522f2271_4_k_cu_cb5f204f4cuda3std6ranges3__45__cpo5cdataE:
	.zero		1
	.type		_ZN34_INTERNAL_522f2271_4_k_cu_cb5f204f6thrust24THRUST_300001_SM_1000_NS12placeholders2_8E,@object
	.size		_ZN34_INTERNAL_522f2271_4_k_cu_cb5f204f6thrust24THRUST_300001_SM_1000_NS12placeholders2_8E,(_ZN34_INTERNAL_522f2271_4_k_cu_cb5f204f4cuda3std3__45__cpo4rendE - _ZN34_INTERNAL_522f2271_4_k_cu_cb5f204f6thrust24THRUST_300001_SM_1000_NS12placeholders2_8E)
_ZN34_INTERNAL_522f2271_4_k_cu_cb5f204f6thrust24THRUST_300001_SM_1000_NS12placeholders2_8E:
	.zero		1
	.type		_ZN34_INTERNAL_522f2271_4_k_cu_cb5f204f4cuda3std3__45__cpo4rendE,@object
	.size		_ZN34_INTERNAL_522f2271_4_k_cu_cb5f204f4cuda3std3__45__cpo4rendE,(_ZN34_INTERNAL_522f2271_4_k_cu_cb5f204f4cuda3std6ranges3__45__cpo9iter_swapE - _ZN34_INTERNAL_522f2271_4_k_cu_cb5f204f4cuda3std3__45__cpo4rendE)
_ZN34_INTERNAL_522f2271_4_k_cu_cb5f204f4cuda3std3__45__cpo4rendE:
	.zero		1
	.type		_ZN34_INTERNAL_522f2271_4_k_cu_cb5f204f4cuda3std6ranges3__45__cpo9iter_swapE,@object
	.size		_ZN34_INTERNAL_522f2271_4_k_cu_cb5f204f4cuda3std6ranges3__45__cpo9iter_swapE,(_ZN34_INTERNAL_522f2271_4_k_cu_cb5f204f4cuda3std3__48unexpectE - _ZN34_INTERNAL_522f2271_4_k_cu_cb5f204f4cuda3std6ranges3__45__cpo9iter_swapE)
_ZN34_INTERNAL_522f2271_4_k_cu_cb5f204f4cuda3std6ranges3__45__cpo9iter_swapE:
	.zero		1
	.type		_ZN34_INTERNAL_522f2271_4_k_cu_cb5f204f4cuda3std3__48unexpectE,@object
	.size		_ZN34_INTERNAL_522f2271_4_k_cu_cb5f204f4cuda3std3__48unexpectE,(_ZN34_INTERNAL_522f2271_4_k_cu_cb5f204f6thrust24THRUST_300001_SM_1000_NS6system6detail10sequential3seqE - _ZN34_INTERNAL_522f2271_4_k_cu_cb5f204f4cuda3std3__48unexpectE)
_ZN34_INTERNAL_522f2271_4_k_cu_cb5f204f4cuda3std3__48unexpectE:
	.zero		1
	.type		_ZN34_INTERNAL_522f2271_4_k_cu_cb5f204f6thrust24THRUST_300001_SM_1000_NS6system6detail10sequential3seqE,@object
	.size		_ZN34_INTERNAL_522f2271_4_k_cu_cb5f204f6thrust24THRUST_300001_SM_1000_NS6system6detail10sequential3seqE,(.L_29 - _ZN34_INTERNAL_522f2271_4_k_cu_cb5f204f6thrust24THRUST_300001_SM_1000_NS6system6detail10sequential3seqE)
_ZN34_INTERNAL_522f2271_4_k_cu_cb5f204f6thrust24THRUST_300001_SM_1000_NS6system6detail10sequential3seqE:
	.zero		1
.L_29:


//--------------------- .nv.shared._Z26hashBasedButterflyCountingPxPiiiPyS0_S0_ii --------------------------
	.section	.nv.shared._Z26hashBasedButterflyCountingPxPiiiPyS0_S0_ii,"aw",@nobits
	.sectionflags	@""
	.align	8
.nv.shared._Z26hashBasedButterflyCountingPxPiiiPyS0_S0_ii:
	.zero		1032


//--------------------- .nv.constant0._ZN3cub18CUB_300001_SM_10006detail11EmptyKernelIvEEvv --------------------------
	.section	.nv.constant0._ZN3cub18CUB_300001_SM_10006detail11EmptyKernelIvEEvv,"a",@progbits
	.sectionflags	@""
	.align	4
.nv.constant0._ZN3cub18CUB_300001_SM_10006detail11EmptyKernelIvEEvv:
	.zero		896


//--------------------- .nv.constant0._Z26hashBasedButterflyCountingPxPiiiPyS0_S0_ii --------------------------
	.section	.nv.constant0._Z26hashBasedButterflyCountingPxPiiiPyS0_S0_ii,"a",@progbits
	.sectionflags	@""
	.align	4
.nv.constant0._Z26hashBasedButterflyCountingPxPiiiPyS0_S0_ii:
	.zero		952


//--------------------- SYMBOLS --------------------------

	.type		.nv.reservedSmem.offset0,@object
	.size		.nv.reservedSmem.offset0,0x4
	.type		.nv.reservedSmem.cap,@object
	.size		.nv.reservedSmem.cap,0x4
